//
// Generated by NVIDIA NVVM Compiler
//
// Compiler Build ID: CL-36424714
// Cuda compilation tools, release 13.0, V13.0.88
// Based on NVVM 20.0.0
//

.version 9.0
.target sm_100
.address_size 64

	// .globl	_Z6Conv3DPfS_S_S_S_S_iiiii

.visible .entry _Z6Conv3DPfS_S_S_S_S_iiiii(
	.param .u64 .ptr .align 1 _Z6Conv3DPfS_S_S_S_S_iiiii_param_0,
	.param .u64 .ptr .align 1 _Z6Conv3DPfS_S_S_S_S_iiiii_param_1,
	.param .u64 .ptr .align 1 _Z6Conv3DPfS_S_S_S_S_iiiii_param_2,
	.param .u64 .ptr .align 1 _Z6Conv3DPfS_S_S_S_S_iiiii_param_3,
	.param .u64 .ptr .align 1 _Z6Conv3DPfS_S_S_S_S_iiiii_param_4,
	.param .u64 .ptr .align 1 _Z6Conv3DPfS_S_S_S_S_iiiii_param_5,
	.param .u32 _Z6Conv3DPfS_S_S_S_S_iiiii_param_6,
	.param .u32 _Z6Conv3DPfS_S_S_S_S_iiiii_param_7,
	.param .u32 _Z6Conv3DPfS_S_S_S_S_iiiii_param_8,
	.param .u32 _Z6Conv3DPfS_S_S_S_S_iiiii_param_9,
	.param .u32 _Z6Conv3DPfS_S_S_S_S_iiiii_param_10
)
{
	.reg .pred 	%p<32>;
	.reg .b32 	%r<138>;
	.reg .b32 	%f<145>;
	.reg .b64 	%rd<116>;

	ld.param.u64 	%rd22, [_Z6Conv3DPfS_S_S_S_S_iiiii_param_1];
	ld.param.u64 	%rd19, [_Z6Conv3DPfS_S_S_S_S_iiiii_param_2];
	ld.param.u64 	%rd20, [_Z6Conv3DPfS_S_S_S_S_iiiii_param_3];
	ld.param.u64 	%rd21, [_Z6Conv3DPfS_S_S_S_S_iiiii_param_4];
	ld.param.u64 	%rd23, [_Z6Conv3DPfS_S_S_S_S_iiiii_param_5];
	ld.param.u32 	%r52, [_Z6Conv3DPfS_S_S_S_S_iiiii_param_6];
	ld.param.u32 	%r56, [_Z6Conv3DPfS_S_S_S_S_iiiii_param_7];
	ld.param.u32 	%r53, [_Z6Conv3DPfS_S_S_S_S_iiiii_param_8];
	ld.param.u32 	%r54, [_Z6Conv3DPfS_S_S_S_S_iiiii_param_9];
	cvta.to.global.u64 	%rd1, %rd22;
	cvta.to.global.u64 	%rd2, %rd23;
	mov.u32 	%r57, %ntid.x;
	mov.u32 	%r58, %ctaid.x;
	mov.u32 	%r59, %tid.x;
	mad.lo.s32 	%r1, %r57, %r58, %r59;
	setp.ge.s32 	%p1, %r1, %r56;
	@%p1 bra 	$L__BB0_37;
	cvta.to.global.u64 	%rd24, %rd19;
	cvta.to.global.u64 	%rd25, %rd20;
	cvta.to.global.u64 	%rd26, %rd21;
	mul.wide.s32 	%rd27, %r1, 4;
	add.s64 	%rd28, %rd24, %rd27;
	ld.global.f32 	%f22, [%rd28];
	cvt.rmi.s32.f32 	%r2, %f22;
	add.s64 	%rd29, %rd25, %rd27;
	ld.global.f32 	%f1, [%rd29];
	cvt.rmi.s32.f32 	%r3, %f1;
	add.s64 	%rd30, %rd26, %rd27;
	ld.global.f32 	%f2, [%rd30];
	cvt.rmi.s32.f32 	%r4, %f2;
	cvt.rn.f32.s32 	%f3, %r54;
	cvt.rn.f32.s32 	%f23, %r2;
	sub.f32 	%f24, %f22, %f23;
	mul.f32 	%f4, %f24, %f3;
	mov.b32 	%r5, %f4;
	abs.f32 	%f25, %f4;
	setp.nan.f32 	%p2, %f25, %f25;
	mov.b32 	%r60, 0;
	mov.u32 	%r127, %r60;
	@%p2 bra 	$L__BB0_8;
	setp.ge.f32 	%p3, %f4, 0f5F000000;
	mov.b32 	%r127, -1;
	@%p3 bra 	$L__BB0_8;
	setp.le.f32 	%p4, %f4, 0fDF000000;
	mov.u32 	%r127, %r60;
	@%p4 bra 	$L__BB0_8;
	shr.u32 	%r63, %r5, 23;
	and.b32  	%r6, %r63, 255;
	cvt.u64.u32 	%rd32, %r5;
	shl.b64 	%rd33, %rd32, 39;
	and.b64  	%rd34, %rd33, 4611685468671574016;
	or.b64  	%rd3, %rd34, 4611686018427387904;
	setp.lt.u32 	%p5, %r6, 126;
	mov.b64 	%rd110, 0;
	mov.u64 	%rd111, %rd110;
	@%p5 bra 	$L__BB0_7;
	setp.eq.s32 	%p6, %r6, 189;
	mov.u64 	%rd110, %rd3;
	@%p6 bra 	$L__BB0_7;
	add.s32 	%r64, %r6, -125;
	shl.b64 	%rd36, %rd3, %r64;
	sub.s32 	%r65, 189, %r6;
	shr.u64 	%rd110, %rd3, %r65;
	shr.u64 	%rd111, %rd36, 63;
$L__BB0_7:
	add.s64 	%rd37, %rd111, %rd110;
	setp.lt.s32 	%p7, %r5, 0;
	neg.s64 	%rd38, %rd37;
	selp.b64 	%rd39, %rd38, %rd37, %p7;
	cvt.u32.u64 	%r127, %rd39;
$L__BB0_8:
	cvt.rn.f32.s32 	%f26, %r3;
	sub.f32 	%f27, %f1, %f26;
	mul.f32 	%f5, %f27, %f3;
	mov.b32 	%r9, %f5;
	abs.f32 	%f28, %f5;
	setp.nan.f32 	%p8, %f28, %f28;
	mov.b32 	%r66, 0;
	mov.u32 	%r128, %r66;
	@%p8 bra 	$L__BB0_15;
	setp.ge.f32 	%p9, %f5, 0f5F000000;
	mov.b32 	%r128, -1;
	@%p9 bra 	$L__BB0_15;
	setp.le.f32 	%p10, %f5, 0fDF000000;
	mov.u32 	%r128, %r66;
	@%p10 bra 	$L__BB0_15;
	shr.u32 	%r69, %r9, 23;
	and.b32  	%r10, %r69, 255;
	cvt.u64.u32 	%rd41, %r9;
	shl.b64 	%rd42, %rd41, 39;
	and.b64  	%rd43, %rd42, 4611685468671574016;
	or.b64  	%rd8, %rd43, 4611686018427387904;
	setp.lt.u32 	%p11, %r10, 126;
	mov.b64 	%rd112, 0;
	mov.u64 	%rd113, %rd112;
	@%p11 bra 	$L__BB0_14;
	setp.eq.s32 	%p12, %r10, 189;
	mov.u64 	%rd112, %rd8;
	@%p12 bra 	$L__BB0_14;
	add.s32 	%r70, %r10, -125;
	shl.b64 	%rd45, %rd8, %r70;
	sub.s32 	%r71, 189, %r10;
	shr.u64 	%rd112, %rd8, %r71;
	shr.u64 	%rd113, %rd45, 63;
$L__BB0_14:
	add.s64 	%rd46, %rd113, %rd112;
	setp.lt.s32 	%p13, %r9, 0;
	neg.s64 	%rd47, %rd46;
	selp.b64 	%rd48, %rd47, %rd46, %p13;
	cvt.u32.u64 	%r128, %rd48;
$L__BB0_15:
	cvt.rn.f32.s32 	%f29, %r4;
	sub.f32 	%f30, %f2, %f29;
	mul.f32 	%f6, %f30, %f3;
	mov.b32 	%r13, %f6;
	abs.f32 	%f31, %f6;
	setp.nan.f32 	%p14, %f31, %f31;
	mov.b32 	%r72, 0;
	mov.u32 	%r129, %r72;
	@%p14 bra 	$L__BB0_22;
	setp.ge.f32 	%p15, %f6, 0f5F000000;
	mov.b32 	%r129, -1;
	@%p15 bra 	$L__BB0_22;
	setp.le.f32 	%p16, %f6, 0fDF000000;
	mov.u32 	%r129, %r72;
	@%p16 bra 	$L__BB0_22;
	shr.u32 	%r75, %r13, 23;
	and.b32  	%r14, %r75, 255;
	cvt.u64.u32 	%rd50, %r13;
	shl.b64 	%rd51, %rd50, 39;
	and.b64  	%rd52, %rd51, 4611685468671574016;
	or.b64  	%rd13, %rd52, 4611686018427387904;
	setp.lt.u32 	%p17, %r14, 126;
	mov.b64 	%rd114, 0;
	mov.u64 	%rd115, %rd114;
	@%p17 bra 	$L__BB0_21;
	setp.eq.s32 	%p18, %r14, 189;
	mov.u64 	%rd114, %rd13;
	@%p18 bra 	$L__BB0_21;
	add.s32 	%r76, %r14, -125;
	shl.b64 	%rd54, %rd13, %r76;
	sub.s32 	%r77, 189, %r14;
	shr.u64 	%rd114, %rd13, %r77;
	shr.u64 	%rd115, %rd54, 63;
$L__BB0_21:
	add.s64 	%rd55, %rd115, %rd114;
	setp.lt.s32 	%p19, %r13, 0;
	neg.s64 	%rd56, %rd55;
	selp.b64 	%rd57, %rd56, %rd55, %p19;
	cvt.u32.u64 	%r129, %rd57;
$L__BB0_22:
	ld.param.u32 	%r122, [_Z6Conv3DPfS_S_S_S_S_iiiii_param_10];
	setp.eq.s32 	%p20, %r54, %r127;
	selp.b32 	%r17, 0, %r127, %p20;
	neg.s32 	%r18, %r122;
	add.s32 	%r78, %r122, 1;
	setp.lt.s32 	%p21, %r78, %r18;
	mov.f32 	%f143, 0f00000000;
	@%p21 bra 	$L__BB0_36;
	ld.param.u32 	%r123, [_Z6Conv3DPfS_S_S_S_S_iiiii_param_10];
	setp.eq.s32 	%p22, %r54, %r129;
	setp.eq.s32 	%p23, %r54, %r128;
	setp.eq.s32 	%p24, %r54, %r127;
	selp.u32 	%r79, 1, 0, %p22;
	selp.u32 	%r80, 1, 0, %p23;
	selp.u32 	%r81, 1, 0, %p24;
	cvt.rn.f32.s32 	%f7, %r53;
	add.s32 	%r82, %r3, %r80;
	add.s32 	%r19, %r82, -1;
	add.s32 	%r83, %r4, %r79;
	add.s32 	%r20, %r83, -1;
	add.s32 	%r84, %r2, %r81;
	add.s32 	%r21, %r84, -1;
	add.s32 	%r22, %r123, 2;
	add.s32 	%r85, %r22, %r123;
	and.b32  	%r23, %r85, 6;
	mad.lo.s32 	%r24, %r123, %r54, %r17;
	shl.b32 	%r25, %r54, 3;
	sub.s32 	%r26, %r84, %r123;
	neg.s32 	%r28, %r54;
	selp.b32 	%r29, 0, %r129, %p22;
	selp.b32 	%r30, 0, %r128, %p23;
	mov.f32 	%f143, 0f00000000;
	mov.u32 	%r130, %r18;
$L__BB0_24:
	mul.lo.s32 	%r86, %r130, %r54;
	sub.s32 	%r87, %r29, %r86;
	cvt.rn.f32.s32 	%f34, %r87;
	abs.f32 	%f35, %f34;
	mul.f32 	%f36, %f35, %f7;
	mul.f32 	%f9, %f36, %f7;
	add.s32 	%r88, %r20, %r130;
	mad.lo.s32 	%r32, %r88, %r52, %r19;
	mov.u32 	%r131, %r18;
$L__BB0_25:
	ld.param.u32 	%r124, [_Z6Conv3DPfS_S_S_S_S_iiiii_param_10];
	shl.b32 	%r89, %r124, 1;
	setp.lt.u32 	%p25, %r89, 6;
	mul.lo.s32 	%r90, %r131, %r54;
	sub.s32 	%r91, %r30, %r90;
	cvt.rn.f32.s32 	%f38, %r91;
	abs.f32 	%f39, %f38;
	mul.f32 	%f11, %f39, %f7;
	add.s32 	%r92, %r32, %r131;
	mad.lo.s32 	%r34, %r92, %r52, %r21;
	mov.u32 	%r137, %r18;
	@%p25 bra 	$L__BB0_29;
	ld.param.u32 	%r125, [_Z6Conv3DPfS_S_S_S_S_iiiii_param_10];
	add.s32 	%r93, %r22, %r125;
	and.b32  	%r94, %r93, -8;
	neg.s32 	%r134, %r94;
	not.b32 	%r135, %r125;
	mad.lo.s32 	%r132, %r52, %r92, %r26;
	mov.u32 	%r133, %r24;
$L__BB0_27:
	.pragma "nounroll";
	cvt.rn.f32.s32 	%f40, %r133;
	abs.f32 	%f41, %f40;
	add.f32 	%f42, %f11, %f41;
	add.f32 	%f43, %f9, %f42;
	cvt.rni.s64.f32 	%rd58, %f43;
	shl.b64 	%rd59, %rd58, 2;
	add.s64 	%rd60, %rd2, %rd59;
	ld.global.f32 	%f44, [%rd60];
	add.s32 	%r98, %r132, -1;
	mul.wide.s32 	%rd61, %r98, 4;
	add.s64 	%rd62, %rd1, %rd61;
	ld.global.f32 	%f45, [%rd62];
	fma.rn.f32 	%f46, %f44, %f45, %f143;
	add.s32 	%r99, %r28, %r133;
	cvt.rn.f32.s32 	%f47, %r99;
	abs.f32 	%f48, %f47;
	add.f32 	%f49, %f11, %f48;
	add.f32 	%f50, %f9, %f49;
	cvt.rni.s64.f32 	%rd63, %f50;
	shl.b64 	%rd64, %rd63, 2;
	add.s64 	%rd65, %rd2, %rd64;
	ld.global.f32 	%f51, [%rd65];
	ld.global.f32 	%f52, [%rd62+4];
	fma.rn.f32 	%f53, %f51, %f52, %f46;
	add.s32 	%r100, %r28, %r99;
	cvt.rn.f32.s32 	%f54, %r100;
	abs.f32 	%f55, %f54;
	add.f32 	%f56, %f11, %f55;
	add.f32 	%f57, %f9, %f56;
	cvt.rni.s64.f32 	%rd66, %f57;
	shl.b64 	%rd67, %rd66, 2;
	add.s64 	%rd68, %rd2, %rd67;
	ld.global.f32 	%f58, [%rd68];
	ld.global.f32 	%f59, [%rd62+8];
	fma.rn.f32 	%f60, %f58, %f59, %f53;
	add.s32 	%r101, %r28, %r100;
	cvt.rn.f32.s32 	%f61, %r101;
	abs.f32 	%f62, %f61;
	add.f32 	%f63, %f11, %f62;
	add.f32 	%f64, %f9, %f63;
	cvt.rni.s64.f32 	%rd69, %f64;
	shl.b64 	%rd70, %rd69, 2;
	add.s64 	%rd71, %rd2, %rd70;
	ld.global.f32 	%f65, [%rd71];
	ld.global.f32 	%f66, [%rd62+12];
	fma.rn.f32 	%f67, %f65, %f66, %f60;
	add.s32 	%r102, %r28, %r101;
	cvt.rn.f32.s32 	%f68, %r102;
	abs.f32 	%f69, %f68;
	add.f32 	%f70, %f11, %f69;
	add.f32 	%f71, %f9, %f70;
	cvt.rni.s64.f32 	%rd72, %f71;
	shl.b64 	%rd73, %rd72, 2;
	add.s64 	%rd74, %rd2, %rd73;
	ld.global.f32 	%f72, [%rd74];
	ld.global.f32 	%f73, [%rd62+16];
	fma.rn.f32 	%f74, %f72, %f73, %f67;
	add.s32 	%r103, %r28, %r102;
	cvt.rn.f32.s32 	%f75, %r103;
	abs.f32 	%f76, %f75;
	add.f32 	%f77, %f11, %f76;
	add.f32 	%f78, %f9, %f77;
	cvt.rni.s64.f32 	%rd75, %f78;
	shl.b64 	%rd76, %rd75, 2;
	add.s64 	%rd77, %rd2, %rd76;
	ld.global.f32 	%f79, [%rd77];
	ld.global.f32 	%f80, [%rd62+20];
	fma.rn.f32 	%f81, %f79, %f80, %f74;
	add.s32 	%r104, %r28, %r103;
	cvt.rn.f32.s32 	%f82, %r104;
	abs.f32 	%f83, %f82;
	add.f32 	%f84, %f11, %f83;
	add.f32 	%f85, %f9, %f84;
	cvt.rni.s64.f32 	%rd78, %f85;
	shl.b64 	%rd79, %rd78, 2;
	add.s64 	%rd80, %rd2, %rd79;
	ld.global.f32 	%f86, [%rd80];
	ld.global.f32 	%f87, [%rd62+24];
	fma.rn.f32 	%f88, %f86, %f87, %f81;
	add.s32 	%r105, %r28, %r104;
	cvt.rn.f32.s32 	%f89, %r105;
	abs.f32 	%f90, %f89;
	add.f32 	%f91, %f11, %f90;
	add.f32 	%f92, %f9, %f91;
	cvt.rni.s64.f32 	%rd81, %f92;
	shl.b64 	%rd82, %rd81, 2;
	add.s64 	%rd83, %rd2, %rd82;
	ld.global.f32 	%f93, [%rd83];
	ld.global.f32 	%f94, [%rd62+28];
	fma.rn.f32 	%f143, %f93, %f94, %f88;
	add.s32 	%r135, %r135, 8;
	add.s32 	%r134, %r134, 8;
	sub.s32 	%r133, %r133, %r25;
	add.s32 	%r132, %r132, 8;
	setp.ne.s32 	%p26, %r134, 0;
	@%p26 bra 	$L__BB0_27;
	add.s32 	%r137, %r135, 1;
$L__BB0_29:
	setp.eq.s32 	%p27, %r23, 0;
	@%p27 bra 	$L__BB0_34;
	add.s32 	%r106, %r23, -1;
	setp.lt.u32 	%p28, %r106, 3;
	@%p28 bra 	$L__BB0_32;
	mul.lo.s32 	%r107, %r137, %r54;
	sub.s32 	%r108, %r17, %r107;
	cvt.rn.f32.s32 	%f96, %r108;
	abs.f32 	%f97, %f96;
	add.f32 	%f98, %f11, %f97;
	add.f32 	%f99, %f9, %f98;
	cvt.rni.s64.f32 	%rd84, %f99;
	shl.b64 	%rd85, %rd84, 2;
	add.s64 	%rd86, %rd2, %rd85;
	ld.global.f32 	%f100, [%rd86];
	add.s32 	%r109, %r34, %r137;
	mul.wide.s32 	%rd87, %r109, 4;
	add.s64 	%rd88, %rd1, %rd87;
	ld.global.f32 	%f101, [%rd88];
	fma.rn.f32 	%f102, %f100, %f101, %f143;
	add.s32 	%r110, %r107, %r54;
	sub.s32 	%r111, %r17, %r110;
	cvt.rn.f32.s32 	%f103, %r111;
	abs.f32 	%f104, %f103;
	add.f32 	%f105, %f11, %f104;
	add.f32 	%f106, %f9, %f105;
	cvt.rni.s64.f32 	%rd89, %f106;
	shl.b64 	%rd90, %rd89, 2;
	add.s64 	%rd91, %rd2, %rd90;
	ld.global.f32 	%f107, [%rd91];
	ld.global.f32 	%f108, [%rd88+4];
	fma.rn.f32 	%f109, %f107, %f108, %f102;
	add.s32 	%r112, %r110, %r54;
	sub.s32 	%r113, %r17, %r112;
	cvt.rn.f32.s32 	%f110, %r113;
	abs.f32 	%f111, %f110;
	add.f32 	%f112, %f11, %f111;
	add.f32 	%f113, %f9, %f112;
	cvt.rni.s64.f32 	%rd92, %f113;
	shl.b64 	%rd93, %rd92, 2;
	add.s64 	%rd94, %rd2, %rd93;
	ld.global.f32 	%f114, [%rd94];
	ld.global.f32 	%f115, [%rd88+8];
	fma.rn.f32 	%f116, %f114, %f115, %f109;
	add.s32 	%r114, %r112, %r54;
	sub.s32 	%r115, %r17, %r114;
	cvt.rn.f32.s32 	%f117, %r115;
	abs.f32 	%f118, %f117;
	add.f32 	%f119, %f11, %f118;
	add.f32 	%f120, %f9, %f119;
	cvt.rni.s64.f32 	%rd95, %f120;
	shl.b64 	%rd96, %rd95, 2;
	add.s64 	%rd97, %rd2, %rd96;
	ld.global.f32 	%f121, [%rd97];
	ld.global.f32 	%f122, [%rd88+12];
	fma.rn.f32 	%f143, %f121, %f122, %f116;
	add.s32 	%r137, %r137, 4;
$L__BB0_32:
	ld.param.u32 	%r126, [_Z6Conv3DPfS_S_S_S_S_iiiii_param_10];
	and.b32  	%r116, %r126, 1;
	setp.eq.b32 	%p29, %r116, 1;
	@%p29 bra 	$L__BB0_34;
	mul.lo.s32 	%r117, %r137, %r54;
	sub.s32 	%r118, %r17, %r117;
	cvt.rn.f32.s32 	%f123, %r118;
	abs.f32 	%f124, %f123;
	add.f32 	%f125, %f11, %f124;
	add.f32 	%f126, %f9, %f125;
	cvt.rni.s64.f32 	%rd98, %f126;
	shl.b64 	%rd99, %rd98, 2;
	add.s64 	%rd100, %rd2, %rd99;
	ld.global.f32 	%f127, [%rd100];
	add.s32 	%r119, %r34, %r137;
	mul.wide.s32 	%rd101, %r119, 4;
	add.s64 	%rd102, %rd1, %rd101;
	ld.global.f32 	%f128, [%rd102];
	fma.rn.f32 	%f129, %f127, %f128, %f143;
	add.s32 	%r120, %r117, %r54;
	sub.s32 	%r121, %r17, %r120;
	cvt.rn.f32.s32 	%f130, %r121;
	abs.f32 	%f131, %f130;
	add.f32 	%f132, %f11, %f131;
	add.f32 	%f133, %f9, %f132;
	cvt.rni.s64.f32 	%rd103, %f133;
	shl.b64 	%rd104, %rd103, 2;
	add.s64 	%rd105, %rd2, %rd104;
	ld.global.f32 	%f134, [%rd105];
	ld.global.f32 	%f135, [%rd102+4];
	fma.rn.f32 	%f143, %f134, %f135, %f129;
$L__BB0_34:
	add.s32 	%r131, %r131, 1;
	setp.ne.s32 	%p30, %r131, %r22;
	@%p30 bra 	$L__BB0_25;
	add.s32 	%r130, %r130, 1;
	setp.ne.s32 	%p31, %r130, %r22;
	@%p31 bra 	$L__BB0_24;
$L__BB0_36:
	ld.param.u64 	%rd109, [_Z6Conv3DPfS_S_S_S_S_iiiii_param_0];
	cvta.to.global.u64 	%rd106, %rd109;
	mul.wide.s32 	%rd107, %r1, 4;
	add.s64 	%rd108, %rd106, %rd107;
	st.global.f32 	[%rd108], %f143;
$L__BB0_37:
	ret;

}


// ===== COMPILED SASS (sm_100) =====

	.target	sm_100

	.elftype	@"ET_EXEC"


//--------------------- .note.nv.tkinfo           --------------------------
	.section	.note.nv.tkinfo,"",@"SHT_NOTE"
	.sectionflags	@"SHF_NOTE_NV_TKINFO"
	.tkinfo
        /*0018*/ 	.word	0x00000002
        /*0030*/ 	.string	""
        /*0030*/ 	.string	"ptxas"
        /*0030*/ 	.string	"Cuda compilation tools, release 13.0, V13.0.88"
        /*0030*/ 	.string	"Build cuda_13.0.r13.0/compiler.36424714_0"
        /*0030*/ 	.string	"-arch sm_100 -m 64 "



//--------------------- .note.nv.cuinfo           --------------------------
	.section	.note.nv.cuinfo,"",@"SHT_NOTE"
	.sectionflags	@"SHF_NOTE_NV_CUINFO"
        /*0018*/ 	.short	0x0002
        /*001a*/ 	.short	0x0064
        /*001c*/ 	.short	0x0082
	.zero		2


//--------------------- .nv.info                  --------------------------
	.section	.nv.info,"",@"SHT_CUDA_INFO"
	.align	4


	//----- nvinfo : EIATTR_REGCOUNT
	.align		4
        /*0000*/ 	.byte	0x04, 0x2f
        /*0002*/ 	.short	(.L_1 - .L_0)
	.align		4
.L_0:
        /*0004*/ 	.word	index@(_Z6Conv3DPfS_S_S_S_S_iiiii)
        /*0008*/ 	.word	0x00000020


	//----- nvinfo : EIATTR_FRAME_SIZE
	.align		4
.L_1:
        /*000c*/ 	.byte	0x04, 0x11
        /*000e*/ 	.short	(.L_3 - .L_2)
	.align		4
.L_2:
        /*0010*/ 	.word	index@(_Z6Conv3DPfS_S_S_S_S_iiiii)
        /*0014*/ 	.word	0x00000000


	//----- nvinfo : EIATTR_MIN_STACK_SIZE
	.align		4
.L_3:
        /*0018*/ 	.byte	0x04, 0x12
        /*001a*/ 	.short	(.L_5 - .L_4)
	.align		4
.L_4:
        /*001c*/ 	.word	index@(_Z6Conv3DPfS_S_S_S_S_iiiii)
        /*0020*/ 	.word	0x00000000
.L_5:


//--------------------- .nv.compat                --------------------------
	.section	.nv.compat,"",@"SHT_CUDA_COMPAT_INFO"
	.align	4
        /*0000*/ 	.byte	0x02, 0x09, 0x00, 0x00, 0x02, 0x02, 0x01, 0x00, 0x02, 0x05, 0x05, 0x00, 0x03, 0x07, 0x01, 0x01
        /*0010*/ 	.byte	0x02, 0x03, 0x00, 0x00, 0x02, 0x06, 0x01, 0x00, 0x04, 0x0b, 0x08, 0x00, 0x01, 0x00, 0x00, 0x00
        /*0020*/ 	.byte	0x00, 0x00, 0x00, 0x00


//--------------------- .nv.info._Z6Conv3DPfS_S_S_S_S_iiiii --------------------------
	.section	.nv.info._Z6Conv3DPfS_S_S_S_S_iiiii,"",@"SHT_CUDA_INFO"
	.sectionflags	@""
	.align	4


	//----- nvinfo : EIATTR_CUDA_API_VERSION
	.align		4
        /*0000*/ 	.byte	0x04, 0x37
        /*0002*/ 	.short	(.L_7 - .L_6)
.L_6:
        /*0004*/ 	.word	0x00000082


	//----- nvinfo : EIATTR_KPARAM_INFO
	.align		4
.L_7:
        /*0008*/ 	.byte	0x04, 0x17
        /*000a*/ 	.short	(.L_9 - .L_8)
.L_8:
        /*000c*/ 	.word	0x00000000
        /*0010*/ 	.short	0x000a
        /*0012*/ 	.short	0x0040
        /*0014*/ 	.byte	0x00, 0xf0, 0x11, 0x00


	//----- nvinfo : EIATTR_KPARAM_INFO
	.align		4
.L_9:
        /*0018*/ 	.byte	0x04, 0x17
        /*001a*/ 	.short	(.L_11 - .L_10)
.L_10:
        /*001c*/ 	.word	0x00000000
        /*0020*/ 	.short	0x0009
        /*0022*/ 	.short	0x003c
        /*0024*/ 	.byte	0x00, 0xf0, 0x11, 0x00


	//----- nvinfo : EIATTR_KPARAM_INFO
	.align		4
.L_11:
        /*0028*/ 	.byte	0x04, 0x17
        /*002a*/ 	.short	(.L_13 - .L_12)
.L_12:
        /*002c*/ 	.word	0x00000000
        /*0030*/ 	.short	0x0008
        /*0032*/ 	.short	0x0038
        /*0034*/ 	.byte	0x00, 0xf0, 0x11, 0x00


	//----- nvinfo : EIATTR_KPARAM_INFO
	.align		4
.L_13:
        /*0038*/ 	.byte	0x04, 0x17
        /*003a*/ 	.short	(.L_15 - .L_14)
.L_14:
        /*003c*/ 	.word	0x00000000
        /*0040*/ 	.short	0x0007
        /*0042*/ 	.short	0x0034
        /*0044*/ 	.byte	0x00, 0xf0, 0x11, 0x00


	//----- nvinfo : EIATTR_KPARAM_INFO
	.align		4
.L_15:
        /*0048*/ 	.byte	0x04, 0x17
        /*004a*/ 	.short	(.L_17 - .L_16)
.L_16:
        /*004c*/ 	.word	0x00000000
        /*0050*/ 	.short	0x0006
        /*0052*/ 	.short	0x0030
        /*0054*/ 	.byte	0x00, 0xf0, 0x11, 0x00


	//----- nvinfo : EIATTR_KPARAM_INFO
	.align		4
.L_17:
        /*0058*/ 	.byte	0x04, 0x17
        /*005a*/ 	.short	(.L_19 - .L_18)
.L_18:
        /*005c*/ 	.word	0x00000000
        /*0060*/ 	.short	0x0005
        /*0062*/ 	.short	0x0028
        /*0064*/ 	.byte	0x00, 0xf5, 0x21, 0x00


	//----- nvinfo : EIATTR_KPARAM_INFO
	.align		4
.L_19:
        /*0068*/ 	.byte	0x04, 0x17
        /*006a*/ 	.short	(.L_21 - .L_20)
.L_20:
        /*006c*/ 	.word	0x00000000
        /*0070*/ 	.short	0x0004
        /*0072*/ 	.short	0x0020
        /*0074*/ 	.byte	0x00, 0xf5, 0x21, 0x00


	//----- nvinfo : EIATTR_KPARAM_INFO
	.align		4
.L_21:
        /*0078*/ 	.byte	0x04, 0x17
        /*007a*/ 	.short	(.L_23 - .L_22)
.L_22:
        /*007c*/ 	.word	0x00000000
        /*0080*/ 	.short	0x0003
        /*0082*/ 	.short	0x0018
        /*0084*/ 	.byte	0x00, 0xf5, 0x21, 0x00


	//----- nvinfo : EIATTR_KPARAM_INFO
	.align		4
.L_23:
        /*0088*/ 	.byte	0x04, 0x17
        /*008a*/ 	.short	(.L_25 - .L_24)
.L_24:
        /*008c*/ 	.word	0x00000000
        /*0090*/ 	.short	0x0002
        /*0092*/ 	.short	0x0010
        /*0094*/ 	.byte	0x00, 0xf5, 0x21, 0x00


	//----- nvinfo : EIATTR_KPARAM_INFO
	.align		4
.L_25:
        /*0098*/ 	.byte	0x04, 0x17
        /*009a*/ 	.short	(.L_27 - .L_26)
.L_26:
        /*009c*/ 	.word	0x00000000
        /*00a0*/ 	.short	0x0001
        /*00a2*/ 	.short	0x0008
        /*00a4*/ 	.byte	0x00, 0xf5, 0x21, 0x00


	//----- nvinfo : EIATTR_KPARAM_INFO
	.align		4
.L_27:
        /*00a8*/ 	.byte	0x04, 0x17
        /*00aa*/ 	.short	(.L_29 - .L_28)
.L_28:
        /*00ac*/ 	.word	0x00000000
        /*00b0*/ 	.short	0x0000
        /*00b2*/ 	.short	0x0000
        /*00b4*/ 	.byte	0x00, 0xf5, 0x21, 0x00


	//----- nvinfo : EIATTR_SPARSE_MMA_MASK
	.align		4
.L_29:
        /*00b8*/ 	.byte	0x03, 0x50
        /*00ba*/ 	.short	0x0000


	//----- nvinfo : EIATTR_MAXREG_COUNT
	.align		4
        /*00bc*/ 	.byte	0x03, 0x1b
        /*00be*/ 	.short	0x00ff


	//----- nvinfo : EIATTR_MERCURY_ISA_VERSION
	.align		4
        /*00c0*/ 	.byte	0x03, 0x5f
        /*00c2*/ 	.short	0x0101


	//----- nvinfo : EIATTR_VRC_CTA_INIT_COUNT
	.align		4
        /*00c4*/ 	.byte	0x02, 0x4a
	.zero		1
	.zero		1


	//----- nvinfo : EIATTR_EXIT_INSTR_OFFSETS
	.align		4
        /*00c8*/ 	.byte	0x04, 0x1c
        /*00ca*/ 	.short	(.L_31 - .L_30)


	//   ....[0]....
.L_30:
        /*00cc*/ 	.word	0x00000070


	//   ....[1]....
        /*00d0*/ 	.word	0x00001720


	//----- nvinfo : EIATTR_CRS_STACK_SIZE
	.align		4
.L_31:
        /*00d4*/ 	.byte	0x04, 0x1e
        /*00d6*/ 	.short	(.L_33 - .L_32)
.L_32:
        /*00d8*/ 	.word	0x00000000


	//----- nvinfo : EIATTR_CBANK_PARAM_SIZE
	.align		4
.L_33:
        /*00dc*/ 	.byte	0x03, 0x19
        /*00de*/ 	.short	0x0044


	//----- nvinfo : EIATTR_PARAM_CBANK
	.align		4
        /*00e0*/ 	.byte	0x04, 0x0a
        /*00e2*/ 	.short	(.L_35 - .L_34)
	.align		4
.L_34:
        /*00e4*/ 	.word	index@(.nv.constant0._Z6Conv3DPfS_S_S_S_S_iiiii)
        /*00e8*/ 	.short	0x0380
        /*00ea*/ 	.short	0x0044


	//----- nvinfo : EIATTR_SW_WAR
	.align		4
.L_35:
        /*00ec*/ 	.byte	0x04, 0x36
        /*00ee*/ 	.short	(.L_37 - .L_36)
.L_36:
        /*00f0*/ 	.word	0x00000008
.L_37:


//--------------------- .nv.callgraph             --------------------------
	.section	.nv.callgraph,"",@"SHT_CUDA_CALLGRAPH"
	.align	4
	.sectionentsize	8
	.align		4
        /*0000*/ 	.word	0x00000000
	.align		4
        /*0004*/ 	.word	0xffffffff
	.align		4
        /*0008*/ 	.word	0x00000000
	.align		4
        /*000c*/ 	.word	0xfffffffe
	.align		4
        /*0010*/ 	.word	0x00000000
	.align		4
        /*0014*/ 	.word	0xfffffffd
	.align		4
        /*0018*/ 	.word	0x00000000
	.align		4
        /*001c*/ 	.word	0xfffffffc


//--------------------- .text._Z6Conv3DPfS_S_S_S_S_iiiii --------------------------
	.section	.text._Z6Conv3DPfS_S_S_S_S_iiiii,"ax",@progbits
	.align	128
        .global         _Z6Conv3DPfS_S_S_S_S_iiiii
        .type           _Z6Conv3DPfS_S_S_S_S_iiiii,@function
        .size           _Z6Conv3DPfS_S_S_S_S_iiiii,(.L_x_20 - _Z6Conv3DPfS_S_S_S_S_iiiii)
        .other          _Z6Conv3DPfS_S_S_S_S_iiiii,@"STO_CUDA_ENTRY STV_DEFAULT"
_Z6Conv3DPfS_S_S_S_S_iiiii:
.text._Z6Conv3DPfS_S_S_S_S_iiiii:
[----:B------:R-:W-:Y:S01]  /*0000*/  LDC R1, c[0x0][0x37c] ;  /* 0x0000df00ff017b82 */ /* 0x000fe20000000800 */
[----:B------:R-:W0:Y:S01]  /*0010*/  S2R R0, SR_CTAID.X ;  /* 0x0000000000007919 */ /* 0x000e220000002500 */
[----:B------:R-:W0:Y:S01]  /*0020*/  LDCU UR4, c[0x0][0x360] ;  /* 0x00006c00ff0477ac */ /* 0x000e220008000800 */
[----:B------:R-:W0:Y:S01]  /*0030*/  S2R R3, SR_TID.X ;  /* 0x0000000000037919 */ /* 0x000e220000002100 */
[----:B------:R-:W1:Y:S01]  /*0040*/  LDCU UR5, c[0x0][0x3b4] ;  /* 0x00007680ff0577ac */ /* 0x000e620008000800 */
[----:B0-----:R-:W-:-:S05]  /*0050*/  IMAD R0, R0, UR4, R3 ;  /* 0x0000000400007c24 */ /* 0x001fca000f8e0203 */
[----:B-1----:R-:W-:-:S13]  /*0060*/  ISETP.GE.AND P0, PT, R0, UR5, PT ;  /* 0x0000000500007c0c */ /* 0x002fda000bf06270 */
[----:B------:R-:W-:Y:S05]  /*0070*/  @P0 EXIT ;  /* 0x000000000000094d */ /* 0x000fea0003800000 */
[----:B------:R-:W0:Y:S01]  /*0080*/  LDC.64 R8, c[0x0][0x390] ;  /* 0x0000e400ff087b82 */ /* 0x000e220000000a00 */
[----:B------:R-:W1:Y:S01]  /*0090*/  LDCU.64 UR14, c[0x0][0x358] ;  /* 0x00006b00ff0e77ac */ /* 0x000e620008000a00 */
[----:B------:R-:W2:Y:S06]  /*00a0*/  LDCU UR13, c[0x0][0x3bc] ;  /* 0x00007780ff0d77ac */ /* 0x000eac0008000800 */
[----:B------:R-:W3:Y:S08]  /*00b0*/  LDC.64 R10, c[0x0][0x398] ;  /* 0x0000e600ff0a7b82 */ /* 0x000ef00000000a00 */
[----:B------:R-:W4:Y:S01]  /*00c0*/  LDC.64 R6, c[0x0][0x3a0] ;  /* 0x0000e800ff067b82 */ /* 0x000f220000000a00 */
[----:B0-----:R-:W-:-:S06]  /*00d0*/  IMAD.WIDE R8, R0, 0x4, R8 ;  /* 0x0000000400087825 */ /* 0x001fcc00078e0208 */
[----:B-1----:R-:W2:Y:S01]  /*00e0*/  LDG.E R8, desc[UR14][R8.64] ;  /* 0x0000000e08087981 */ /* 0x002ea2000c1e1900 */
[----:B---3--:R-:W-:-:S06]  /*00f0*/  IMAD.WIDE R10, R0, 0x4, R10 ;  /* 0x00000004000a7825 */ /* 0x008fcc00078e020a */
[----:B------:R-:W3:Y:S01]  /*0100*/  LDG.E R10, desc[UR14][R10.64] ;  /* 0x0000000e0a0a7981 */ /* 0x000ee2000c1e1900 */
[----:B----4-:R-:W-:-:S06]  /*0110*/  IMAD.WIDE R6, R0, 0x4, R6 ;  /* 0x0000000400067825 */ /* 0x010fcc00078e0206 */
[----:B------:R0:W5:Y:S01]  /*0120*/  LDG.E R6, desc[UR14][R6.64] ;  /* 0x0000000e06067981 */ /* 0x000162000c1e1900 */
[----:B--2---:R-:W-:Y:S01]  /*0130*/  I2FP.F32.S32 R5, UR13 ;  /* 0x0000000d00057c45 */ /* 0x004fe20008201400 */
[----:B------:R-:W-:Y:S01]  /*0140*/  BSSY.RECONVERGENT B0, `(.L_x_0) ;  /* 0x0000024000007945 */ /* 0x000fe20003800200 */
[----:B------:R-:W1:Y:S02]  /*0150*/  F2I.FLOOR.NTZ R2, R8 ;  /* 0x0000000800027305 */ /* 0x000e640000207100 */
[----:B-1----:R-:W-:-:S05]  /*0160*/  I2FP.F32.S32 R3, R2 ;  /* 0x0000000200037245 */ /* 0x002fca0000201400 */
[----:B------:R-:W-:Y:S01]  /*0170*/  FADD R4, R8, -R3 ;  /* 0x8000000308047221 */ /* 0x000fe20000000000 */
[----:B------:R-:W-:-:S03]  /*0180*/  IMAD.MOV.U32 R3, RZ, RZ, RZ ;  /* 0x000000ffff037224 */ /* 0x000fc600078e00ff */
[----:B------:R-:W-:Y:S02]  /*0190*/  FMUL R9, R5, R4 ;  /* 0x0000000405097220 */ /* 0x000fe40000400000 */
[----:B---3--:R0:W1:Y:S03]  /*01a0*/  F2I.FLOOR.NTZ R4, R10 ;  /* 0x0000000a00047305 */ /* 0x0080660000207100 */
[----:B------:R-:W-:-:S13]  /*01b0*/  FSETP.NAN.AND P0, PT, |R9|, |R9|, PT ;  /* 0x400000090900720b */ /* 0x000fda0003f08200 */
[----:B01----:R-:W-:Y:S05]  /*01c0*/  @P0 BRA `(.L_x_1) ;  /* 0x00000000006c0947 */ /* 0x003fea0003800000 */
[----:B------:R-:W-:Y:S01]  /*01d0*/  FSETP.GE.AND P0, PT, R9, 9.22337203685477580800e+18, PT ;  /* 0x5f0000000900780b */ /* 0x000fe20003f06000 */
[----:B------:R-:W-:-:S12]  /*01e0*/  IMAD.MOV.U32 R3, RZ, RZ, -0x1 ;  /* 0xffffffffff037424 */ /* 0x000fd800078e00ff */
[----:B------:R-:W-:Y:S05]  /*01f0*/  @P0 BRA `(.L_x_1) ;  /* 0x0000000000600947 */ /* 0x000fea0003800000 */
[----:B------:R-:W-:Y:S01]  /*0200*/  FSETP.GTU.AND P0, PT, R9, -9.22337203685477580800e+18, PT ;  /* 0xdf0000000900780b */ /* 0x000fe20003f0c000 */
[----:B------:R-:W-:-:S12]  /*0210*/  IMAD.MOV.U32 R3, RZ, RZ, RZ ;  /* 0x000000ffff037224 */ /* 0x000fd800078e00ff */
[----:B------:R-:W-:Y:S05]  /*0220*/  @!P0 BRA `(.L_x_1) ;  /* 0x0000000000548947 */ /* 0x000fea0003800000 */
[----:B------:R-:W-:Y:S01]  /*0230*/  SHF.R.U32.HI R3, RZ, 0x17, R9 ;  /* 0x00000017ff037819 */ /* 0x000fe20000011609 */
[----:B------:R-:W-:Y:S01]  /*0240*/  BSSY.RECONVERGENT B1, `(.L_x_2) ;  /* 0x0000011000017945 */ /* 0x000fe20003800200 */
[----:B------:R-:W-:Y:S01]  /*0250*/  HFMA2 R11, -RZ, RZ, 0, 0 ;  /* 0x00000000ff0b7431 */ /* 0x000fe200000001ff */
[----:B------:R-:W-:Y:S01]  /*0260*/  ISETP.GE.AND P1, PT, R9, RZ, PT ;  /* 0x000000ff0900720c */ /* 0x000fe20003f26270 */
[----:B------:R-:W-:Y:S01]  /*0270*/  IMAD.MOV.U32 R8, RZ, RZ, RZ ;  /* 0x000000ffff087224 */ /* 0x000fe200078e00ff */
[----:B------:R-:W-:-:S04]  /*0280*/  LOP3.LUT R3, R3, 0xff, RZ, 0xc0, !PT ;  /* 0x000000ff03037812 */ /* 0x000fc800078ec0ff */
[----:B------:R-:W-:-:S13]  /*0290*/  ISETP.GE.U32.AND P0, PT, R3, 0x7e, PT ;  /* 0x0000007e0300780c */ /* 0x000fda0003f06070 */
[----:B------:R-:W-:Y:S05]  /*02a0*/  @!P0 BRA `(.L_x_3) ;  /* 0x0000000000288947 */ /* 0x000fea0003800000 */
[----:B------:R-:W-:Y:S01]  /*02b0*/  ISETP.NE.AND P0, PT, R3, 0xbd, PT ;  /* 0x000000bd0300780c */ /* 0x000fe20003f05270 */
[----:B------:R-:W-:Y:S01]  /*02c0*/  IMAD.SHL.U32 R9, R9, 0x80, RZ ;  /* 0x0000008009097824 */ /* 0x000fe200078e00ff */
[----:B------:R-:W-:-:S04]  /*02d0*/  MOV R11, RZ ;  /* 0x000000ff000b7202 */ /* 0x000fc80000000f00 */
[----:B------:R-:W-:-:S04]  /*02e0*/  LOP3.LUT R9, R9, 0x3fffff80, RZ, 0xc0, !PT ;  /* 0x3fffff8009097812 */ /* 0x000fc800078ec0ff */
[----:B------:R-:W-:-:S03]  /*02f0*/  LOP3.LUT R12, R9, 0x40000000, RZ, 0xfc, !PT ;  /* 0x40000000090c7812 */ /* 0x000fc600078efcff */
[C---:B------:R-:W-:Y:S01]  /*0300*/  @P0 VIADD R7, R3.reuse, 0xffffff83 ;  /* 0xffffff8303070836 */ /* 0x040fe20000000000 */
[----:B------:R-:W-:-:S04]  /*0310*/  @P0 IADD3 R3, PT, PT, -R3, 0xbd, RZ ;  /* 0x000000bd03030810 */ /* 0x000fc80007ffe1ff */
[--C-:B------:R-:W-:Y:S02]  /*0320*/  @P0 SHF.L.U64.HI R7, RZ, R7, R12.reuse ;  /* 0x00000007ff070219 */ /* 0x100fe4000001020c */
[----:B------:R-:W-:Y:S02]  /*0330*/  @P0 SHF.R.U64 R11, RZ, R3, R12 ;  /* 0x00000003ff0b0219 */ /* 0x000fe4000000120c */
[----:B------:R-:W-:-:S07]  /*0340*/  @P0 SHF.R.U32.HI R8, RZ, 0x1f, R7 ;  /* 0x0000001fff080819 */ /* 0x000fce0000011607 */
.L_x_3:
[----:B------:R-:W-:Y:S05]  /*0350*/  BSYNC.RECONVERGENT B1 ;  /* 0x0000000000017941 */ /* 0x000fea0003800200 */
.L_x_2:
[----:B------:R-:W-:-:S04]  /*0360*/  IMAD.IADD R3, R11, 0x1, R8 ;  /* 0x000000010b037824 */ /* 0x000fc800078e0208 */
[----:B------:R-:W-:-:S07]  /*0370*/  @!P1 IMAD.MOV R3, RZ, RZ, -R3 ;  /* 0x000000ffff039224 */ /* 0x000fce00078e0a03 */
.L_x_1:
[----:B------:R-:W-:Y:S05]  /*0380*/  BSYNC.RECONVERGENT B0 ;  /* 0x0000000000007941 */ /* 0x000fea0003800200 */
.L_x_0:
[----:B------:R-:W-:Y:S01]  /*0390*/  I2FP.F32.S32 R7, R4 ;  /* 0x0000000400077245 */ /* 0x000fe20000201400 */
[----:B-----5:R0:W1:Y:S01]  /*03a0*/  F2I.FLOOR.NTZ R11, R6 ;  /* 0x00000006000b7305 */ /* 0x0200620000207100 */
[----:B------:R-:W-:Y:S03]  /*03b0*/  BSSY.RECONVERGENT B0, `(.L_x_4) ;  /* 0x0000021000007945 */ /* 0x000fe60003800200 */
[----:B------:R-:W-:Y:S01]  /*03c0*/  FADD R10, R10, -R7 ;  /* 0x800000070a0a7221 */ /* 0x000fe20000000000 */
[----:B------:R-:W-:-:S03]  /*03d0*/  IMAD.MOV.U32 R7, RZ, RZ, RZ ;  /* 0x000000ffff077224 */ /* 0x000fc600078e00ff */
[----:B------:R-:W-:-:S05]  /*03e0*/  FMUL R10, R5, R10 ;  /* 0x0000000a050a7220 */ /* 0x000fca0000400000 */
[----:B------:R-:W-:-:S13]  /*03f0*/  FSETP.NAN.AND P0, PT, |R10|, |R10|, PT ;  /* 0x4000000a0a00720b */ /* 0x000fda0003f08200 */
[----:B01----:R-:W-:Y:S05]  /*0400*/  @P0 BRA `(.L_x_5) ;  /* 0x00000000006c0947 */ /* 0x003fea0003800000 */
[----:B------:R-:W-:Y:S02]  /*0410*/  FSETP.GE.AND P0, PT, R10, 9.22337203685477580800e+18, PT ;  /* 0x5f0000000a00780b */ /* 0x000fe40003f06000 */
[----:B------:R-:W-:-:S11]  /*0420*/  MOV R7, 0xffffffff ;  /* 0xffffffff00077802 */ /* 0x000fd60000000f00 */
[----:B------:R-:W-:Y:S05]  /*0430*/  @P0 BRA `(.L_x_5) ;  /* 0x0000000000600947 */ /* 0x000fea0003800000 */
[----:B------:R-:W-:Y:S01]  /*0440*/  FSETP.GTU.AND P0, PT, R10, -9.22337203685477580800e+18, PT ;  /* 0xdf0000000a00780b */ /* 0x000fe20003f0c000 */
[----:B------:R-:W-:-:S12]  /*0450*/  IMAD.MOV.U32 R7, RZ, RZ, RZ ;  /* 0x000000ffff077224 */ /* 0x000fd800078e00ff */
[----:B------:R-:W-:Y:S05]  /*0460*/  @!P0 BRA `(.L_x_5) ;  /* 0x0000000000548947 */ /* 0x000fea0003800000 */
[----:B------:R-:W-:Y:S01]  /*0470*/  SHF.R.U32.HI R7, RZ, 0x17, R10 ;  /* 0x00000017ff077819 */ /* 0x000fe2000001160a */
[----:B------:R-:W-:Y:S01]  /*0480*/  BSSY.RECONVERGENT B1, `(.L_x_6) ;  /* 0x0000011000017945 */ /* 0x000fe20003800200 */
[----:B------:R-:W-:Y:S01]  /*0490*/  ISETP.GE.AND P1, PT, R10, RZ, PT ;  /* 0x000000ff0a00720c */ /* 0x000fe20003f26270 */
[----:B------:R-:W-:Y:S01]  /*04a0*/  IMAD.MOV.U32 R12, RZ, RZ, RZ ;  /* 0x000000ffff0c7224 */ /* 0x000fe200078e00ff */
[----:B------:R-:W-:Y:S01]  /*04b0*/  LOP3.LUT R7, R7, 0xff, RZ, 0xc0, !PT ;  /* 0x000000ff07077812 */ /* 0x000fe200078ec0ff */
[----:B------:R-:W-:-:S03]  /*04c0*/  IMAD.MOV.U32 R9, RZ, RZ, RZ ;  /* 0x000000ffff097224 */ /* 0x000fc600078e00ff */
[----:B------:R-:W-:-:S13]  /*04d0*/  ISETP.GE.U32.AND P0, PT, R7, 0x7e, PT ;  /* 0x0000007e0700780c */ /* 0x000fda0003f06070 */
[----:B------:R-:W-:Y:S05]  /*04e0*/  @!P0 BRA `(.L_x_7) ;  /* 0x0000000000288947 */ /* 0x000fea0003800000 */
[----:B------:R-:W-:Y:S01]  /*04f0*/  ISETP.NE.AND P0, PT, R7, 0xbd, PT ;  /* 0x000000bd0700780c */ /* 0x000fe20003f05270 */
[----:B------:R-:W-:Y:S01]  /*0500*/  IMAD.MOV.U32 R12, RZ, RZ, RZ ;  /* 0x000000ffff0c7224 */ /* 0x000fe200078e00ff */
[----:B------:R-:W-:-:S04]  /*0510*/  SHF.L.U32 R10, R10, 0x7, RZ ;  /* 0x000000070a0a7819 */ /* 0x000fc800000006ff */
[----:B------:R-:W-:-:S04]  /*0520*/  LOP3.LUT R10, R10, 0x3fffff80, RZ, 0xc0, !PT ;  /* 0x3fffff800a0a7812 */ /* 0x000fc800078ec0ff */
[----:B------:R-:W-:-:S03]  /*0530*/  LOP3.LUT R10, R10, 0x40000000, RZ, 0xfc, !PT ;  /* 0x400000000a0a7812 */ /* 0x000fc600078efcff */
[C---:B------:R-:W-:Y:S01]  /*0540*/  @P0 VIADD R8, R7.reuse, 0xffffff83 ;  /* 0xffffff8307080836 */ /* 0x040fe20000000000 */
[----:B------:R-:W-:-:S04]  /*0550*/  @P0 IADD3 R7, PT, PT, -R7, 0xbd, RZ ;  /* 0x000000bd07070810 */ /* 0x000fc80007ffe1ff */
[--C-:B------:R-:W-:Y:S02]  /*0560*/  @P0 SHF.L.U64.HI R8, RZ, R8, R10.reuse ;  /* 0x00000008ff080219 */ /* 0x100fe4000001020a */
[----:B------:R-:W-:Y:S02]  /*0570*/  @P0 SHF.R.U64 R12, RZ, R7, R10 ;  /* 0x00000007ff0c0219 */ /* 0x000fe4000000120a */
[----:B------:R-:W-:-:S07]  /*0580*/  @P0 SHF.R.U32.HI R9, RZ, 0x1f, R8 ;  /* 0x0000001fff090819 */ /* 0x000fce0000011608 */
.L_x_7:
[----:B------:R-:W-:Y:S05]  /*0590*/  BSYNC.RECONVERGENT B1 ;  /* 0x0000000000017941 */ /* 0x000fea0003800200 */
.L_x_6:
[----:B------:R-:W-:-:S05]  /*05a0*/  IMAD.IADD R7, R12, 0x1, R9 ;  /* 0x000000010c077824 */ /* 0x000fca00078e0209 */
[----:B------:R-:W-:-:S07]  /*05b0*/  @!P1 IADD3 R7, PT, PT, -R7, RZ, RZ ;  /* 0x000000ff07079210 */ /* 0x000fce0007ffe1ff */
.L_x_5:
[----:B------:R-:W-:Y:S05]  /*05c0*/  BSYNC.RECONVERGENT B0 ;  /* 0x0000000000007941 */ /* 0x000fea0003800200 */
.L_x_4:
[----:B------:R-:W-:Y:S01]  /*05d0*/  I2FP.F32.S32 R9, R11 ;  /* 0x0000000b00097245 */ /* 0x000fe20000201400 */
[----:B------:R-:W-:Y:S04]  /*05e0*/  BSSY.RECONVERGENT B0, `(.L_x_8) ;  /* 0x0000020000007945 */ /* 0x000fe80003800200 */
[----:B------:R-:W-:-:S04]  /*05f0*/  FADD R6, R6, -R9 ;  /* 0x8000000906067221 */ /* 0x000fc80000000000 */
[----:B------:R-:W-:Y:S01]  /*0600*/  FMUL R6, R5, R6 ;  /* 0x0000000605067220 */ /* 0x000fe20000400000 */
[----:B------:R-:W-:-:S04]  /*0610*/  IMAD.MOV.U32 R5, RZ, RZ, RZ ;  /* 0x000000ffff057224 */ /* 0x000fc800078e00ff */
[----:B------:R-:W-:-:S13]  /*0620*/  FSETP.NAN.AND P0, PT, |R6|, |R6|, PT ;  /* 0x400000060600720b */ /* 0x000fda0003f08200 */
[----:B------:R-:W-:Y:S05]  /*0630*/  @P0 BRA `(.L_x_9) ;  /* 0x0000000000680947 */ /* 0x000fea0003800000 */
        /* <DEDUP_REMOVED lines=8> */
[----:B------:R-:W-:Y:S02]  /*06c0*/  ISETP.GE.AND P1, PT, R6, RZ, PT ;  /* 0x000000ff0600720c */ /* 0x000fe40003f26270 */
[----:B------:R-:W-:Y:S02]  /*06d0*/  CS2R R8, SRZ ;  /* 0x0000000000087805 */ /* 0x000fe4000001ff00 */
[----:B------:R-:W-:-:S04]  /*06e0*/  LOP3.LUT R5, R5, 0xff, RZ, 0xc0, !PT ;  /* 0x000000ff05057812 */ /* 0x000fc800078ec0ff */
        /* <DEDUP_REMOVED lines=12> */
.L_x_11:
[----:B------:R-:W-:Y:S05]  /*07b0*/  BSYNC.RECONVERGENT B1 ;  /* 0x0000000000017941 */ /* 0x000fea0003800200 */
.L_x_10:
[----:B------:R-:W-:-:S05]  /*07c0*/  IMAD.IADD R5, R9, 0x1, R8 ;  /* 0x0000000109057824 */ /* 0x000fca00078e0208 */
[----:B------:R-:W-:-:S07]  /*07d0*/  @!P1 IADD3 R5, PT, PT, -R5, RZ, RZ ;  /* 0x000000ff05059210 */ /* 0x000fce0007ffe1ff */
.L_x_9:
[----:B------:R-:W-:Y:S05]  /*07e0*/  BSYNC.RECONVERGENT B0 ;  /* 0x0000000000007941 */ /* 0x000fea0003800200 */
.L_x_8:
[----:B------:R-:W0:Y:S01]  /*07f0*/  LDCU UR5, c[0x0][0x3c0] ;  /* 0x00007800ff0577ac */ /* 0x000e220008000800 */
[----:B------:R-:W-:Y:S01]  /*0800*/  ISETP.NE.AND P0, PT, R3, UR13, PT ;  /* 0x0000000d03007c0c */ /* 0x000fe2000bf05270 */
[----:B------:R-:W-:-:S03]  /*0810*/  IMAD.MOV.U32 R27, RZ, RZ, RZ ;  /* 0x000000ffff1b7224 */ /* 0x000fc600078e00ff */
[----:B------:R-:W-:Y:S01]  /*0820*/  SEL R3, R3, RZ, P0 ;  /* 0x000000ff03037207 */ /* 0x000fe20000000000 */
[----:B0-----:R-:W-:Y:S02]  /*0830*/  UIADD3 UR4, UPT, UPT, UR5, 0x1, URZ ;  /* 0x0000000105047890 */ /* 0x001fe4000fffe0ff */
[----:B------:R-:W-:-:S04]  /*0840*/  UIADD3 UR9, UPT, UPT, -UR5, URZ, URZ ;  /* 0x000000ff05097290 */ /* 0x000fc8000fffe1ff */
[----:B------:R-:W-:-:S09]  /*0850*/  UISETP.GE.AND UP0, UPT, UR4, UR9, UPT ;  /* 0x000000090400728c */ /* 0x000fd2000bf06270 */
[----:B------:R-:W-:Y:S05]  /*0860*/  BRA.U !UP0, `(.L_x_12) ;  /* 0x0000000d08a07547 */ /* 0x000fea000b800000 */
[----:B------:R-:W0:Y:S01]  /*0870*/  LDCU UR6, c[0x0][0x3b8] ;  /* 0x00007700ff0677ac */ /* 0x000e220008000800 */
[----:B------:R-:W-:Y:S01]  /*0880*/  ISETP.NE.AND P2, PT, R7, UR13, PT ;  /* 0x0000000d07007c0c */ /* 0x000fe2000bf45270 */
[----:B------:R-:W-:Y:S01]  /*0890*/  VIADD R8, R4, 0x1 ;  /* 0x0000000104087836 */ /* 0x000fe20000000000 */
[----:B------:R-:W-:Y:S01]  /*08a0*/  ISETP.NE.AND P1, PT, R5, UR13, PT ;  /* 0x0000000d05007c0c */ /* 0x000fe2000bf25270 */
[----:B------:R-:W-:Y:S01]  /*08b0*/  VIADD R9, R11, 0x1 ;  /* 0x000000010b097836 */ /* 0x000fe20000000000 */
[----:B------:R-:W-:Y:S01]  /*08c0*/  IADD3 R21, PT, PT, R2, 0x1, RZ ;  /* 0x0000000102157810 */ /* 0x000fe20007ffe0ff */
[----:B------:R-:W-:Y:S02]  /*08d0*/  UIADD3 UR12, UPT, UPT, UR5, 0x2, URZ ;  /* 0x00000002050c7890 */ /* 0x000fe4000fffe0ff */
[----:B------:R-:W-:Y:S01]  /*08e0*/  MOV R6, UR5 ;  /* 0x0000000500067c02 */ /* 0x000fe20008000f00 */
[----:B------:R-:W-:Y:S01]  /*08f0*/  @P0 IMAD.MOV R21, RZ, RZ, R2 ;  /* 0x000000ffff150224 */ /* 0x000fe200078e0202 */
[----:B------:R-:W-:Y:S01]  /*0900*/  SEL R5, R5, RZ, P1 ;  /* 0x000000ff05057207 */ /* 0x000fe20000800000 */
[----:B------:R-:W-:Y:S01]  /*0910*/  UIADD3 UR4, UPT, UPT, UR12, UR5, URZ ;  /* 0x000000050c047290 */ /* 0x000fe2000fffe0ff */
[----:B------:R-:W-:-:S02]  /*0920*/  IMAD.MOV.U32 R27, RZ, RZ, RZ ;  /* 0x000000ffff1b7224 */ /* 0x000fc400078e00ff */
[----:B------:R-:W-:Y:S01]  /*0930*/  IMAD R6, R6, UR13, R3 ;  /* 0x0000000d06067c24 */ /* 0x000fe2000f8e0203 */
[----:B------:R-:W-:Y:S01]  /*0940*/  IADD3 R20, PT, PT, R21, -0x1, RZ ;  /* 0xffffffff15147810 */ /* 0x000fe20007ffe0ff */
[----:B------:R-:W-:Y:S01]  /*0950*/  @P2 IMAD.MOV R8, RZ, RZ, R4 ;  /* 0x000000ffff082224 */ /* 0x000fe200078e0204 */
[----:B------:R-:W-:Y:S01]  /*0960*/  SEL R4, R7, RZ, P2 ;  /* 0x000000ff07047207 */ /* 0x000fe20001000000 */
[----:B------:R-:W-:Y:S01]  /*0970*/  @P1 IMAD.MOV R9, RZ, RZ, R11 ;  /* 0x000000ffff091224 */ /* 0x000fe200078e020b */
[----:B0-----:R-:W-:Y:S01]  /*0980*/  I2FP.F32.S32 R7, UR6 ;  /* 0x0000000600077c45 */ /* 0x001fe20008201400 */
[----:B------:R-:W-:Y:S01]  /*0990*/  VIADD R8, R8, 0xffffffff ;  /* 0xffffffff08087836 */ /* 0x000fe20000000000 */
[----:B------:R-:W-:Y:S01]  /*09a0*/  ULOP3.LUT UR4, UR4, 0x6, URZ, 0xc0, !UPT ;  /* 0x0000000604047892 */ /* 0x000fe2000f8ec0ff */
[----:B------:R-:W-:Y:S02]  /*09b0*/  VIADD R9, R9, 0xffffffff ;  /* 0xffffffff09097836 */ /* 0x000fe40000000000 */
[----:B------:R-:W-:Y:S01]  /*09c0*/  VIADD R21, R21, -UR5 ;  /* 0x8000000515157c36 */ /* 0x000fe20008000000 */
[----:B------:R-:W-:-:S08]  /*09d0*/  UMOV UR5, UR9 ;  /* 0x0000000900057c82 */ /* 0x000fd00008000000 */
.L_x_18:
[----:B------:R-:W0:Y:S01]  /*09e0*/  LDCU UR7, c[0x0][0x3bc] ;  /* 0x00007780ff0777ac */ /* 0x000e220008000800 */
[----:B------:R-:W-:Y:S02]  /*09f0*/  IMAD R2, RZ, RZ, -UR5 ;  /* 0x80000005ff027e24 */ /* 0x000fe4000f8e02ff */
[----:B------:R-:W-:Y:S01]  /*0a00*/  VIADD R11, R9, UR5 ;  /* 0x00000005090b7c36 */ /* 0x000fe20008000000 */
[----:B------:R-:W1:Y:S01]  /*0a10*/  LDCU UR6, c[0x0][0x3b0] ;  /* 0x00007600ff0677ac */ /* 0x000e620008000800 */
[----:B------:R-:W-:-:S04]  /*0a20*/  UIADD3 UR5, UPT, UPT, UR5, 0x1, URZ ;  /* 0x0000000105057890 */ /* 0x000fc8000fffe0ff */
[----:B------:R-:W-:Y:S01]  /*0a30*/  UISETP.NE.AND UP0, UPT, UR5, UR12, UPT ;  /* 0x0000000c0500728c */ /* 0x000fe2000bf05270 */
[----:B0-----:R-:W-:Y:S02]  /*0a40*/  IMAD R2, R2, UR7, R5 ;  /* 0x0000000702027c24 */ /* 0x001fe4000f8e0205 */
[----:B-1----:R-:W-:-:S03]  /*0a50*/  IMAD R22, R11, UR6, R8 ;  /* 0x000000060b167c24 */ /* 0x002fc6000f8e0208 */
[----:B------:R-:W-:Y:S01]  /*0a60*/  I2FP.F32.S32 R2, R2 ;  /* 0x0000000200027245 */ /* 0x000fe20000201400 */
[----:B------:R-:W-:-:S04]  /*0a70*/  UMOV UR6, UR9 ;  /* 0x0000000900067c82 */ /* 0x000fc80008000000 */
[----:B------:R-:W-:-:S04]  /*0a80*/  FMUL R2, R7, |R2| ;  /* 0x4000000207027220 */ /* 0x000fc80000400000 */
[----:B------:R-:W-:-:S07]  /*0a90*/  FMUL R23, R7, R2 ;  /* 0x0000000207177220 */ /* 0x000fce0000400000 */
.L_x_17:
[----:B------:R-:W0:Y:S01]  /*0aa0*/  LDCU UR10, c[0x0][0x3c0] ;  /* 0x00007800ff0a77ac */ /* 0x000e220008000800 */
[----:B------:R-:W-:Y:S01]  /*0ab0*/  IADD3 R11, PT, PT, RZ, -UR6, RZ ;  /* 0x80000006ff0b7c10 */ /* 0x000fe2000fffe0ff */
[----:B------:R-:W-:Y:S01]  /*0ac0*/  VIADD R10, R22, UR6 ;  /* 0x00000006160a7c36 */ /* 0x000fe20008000000 */
[----:B------:R-:W1:Y:S01]  /*0ad0*/  LDCU UR11, c[0x0][0x3bc] ;  /* 0x00007780ff0b77ac */ /* 0x000e620008000800 */
[----:B------:R-:W2:Y:S01]  /*0ae0*/  LDCU UR18, c[0x0][0x3b0] ;  /* 0x00007600ff1277ac */ /* 0x000ea20008000800 */
[----:B------:R-:W-:-:S04]  /*0af0*/  UIADD3 UR6, UPT, UPT, UR6, 0x1, URZ ;  /* 0x0000000106067890 */ /* 0x000fc8000fffe0ff */
[----:B------:R-:W-:Y:S02]  /*0b00*/  UISETP.NE.AND UP1, UPT, UR6, UR12, UPT ;  /* 0x0000000c0600728c */ /* 0x000fe4000bf25270 */
[----:B0-----:R-:W-:-:S04]  /*0b10*/  USHF.L.U32 UR7, UR10, 0x1, URZ ;  /* 0x000000010a077899 */ /* 0x001fc800080006ff */
[----:B------:R-:W-:Y:S01]  /*0b20*/  UISETP.GE.U32.AND UP2, UPT, UR7, 0x6, UPT ;  /* 0x000000060700788c */ /* 0x000fe2000bf46070 */
[----:B-1----:R-:W-:Y:S02]  /*0b30*/  IMAD R2, R11, UR11, R4 ;  /* 0x0000000b0b027c24 */ /* 0x002fe4000f8e0204 */
[----:B------:R-:W-:Y:S01]  /*0b40*/  UMOV UR7, UR9 ;  /* 0x0000000900077c82 */ /* 0x000fe20008000000 */
[----:B--2---:R-:W-:Y:S02]  /*0b50*/  IMAD R24, R10, UR18, R20 ;  /* 0x000000120a187c24 */ /* 0x004fe4000f8e0214 */
[----:B------:R-:W-:-:S05]  /*0b60*/  I2FP.F32.S32 R2, R2 ;  /* 0x0000000200027245 */ /* 0x000fca0000201400 */
[----:B------:R-:W-:Y:S01]  /*0b70*/  FMUL R25, R7, |R2| ;  /* 0x4000000207197220 */ /* 0x000fe20000400000 */
[----:B------:R-:W-:Y:S06]  /*0b80*/  BRA.U !UP2, `(.L_x_13) ;  /* 0x000000050a847547 */ /* 0x000fec000b800000 */
[----:B------:R-:W-:Y:S01]  /*0b90*/  UIADD3 UR7, UPT, UPT, UR12, UR10, URZ ;  /* 0x0000000a0c077290 */ /* 0x000fe2000fffe0ff */
[----:B------:R-:W-:Y:S01]  /*0ba0*/  IMAD R2, R10, UR18, R21 ;  /* 0x000000120a027c24 */ /* 0x000fe2000f8e0215 */
[----:B------:R-:W0:Y:S01]  /*0bb0*/  LDCU.64 UR16, c[0x0][0x3a8] ;  /* 0x00007500ff1077ac */ /* 0x000e220008000a00 */
[----:B------:R-:W-:Y:S01]  /*0bc0*/  IMAD.MOV.U32 R26, RZ, RZ, R6 ;  /* 0x000000ffff1a7224 */ /* 0x000fe200078e0006 */
[----:B------:R-:W-:Y:S02]  /*0bd0*/  ULOP3.LUT UR7, UR7, 0xfffffff8, URZ, 0xc0, !UPT ;  /* 0xfffffff807077892 */ /* 0x000fe4000f8ec0ff */
[----:B------:R-:W-:Y:S02]  /*0be0*/  ULOP3.LUT UR8, URZ, UR10, URZ, 0x33, !UPT ;  /* 0x0000000aff087292 */ /* 0x000fe4000f8e33ff */
[----:B------:R-:W-:-:S12]  /*0bf0*/  UIADD3 UR7, UPT, UPT, -UR7, URZ, URZ ;  /* 0x000000ff07077290 */ /* 0x000fd8000fffe1ff */
.L_x_14:
[----:B------:R-:W-:Y:S01]  /*0c00*/  I2FP.F32.S32 R10, R26 ;  /* 0x0000001a000a7245 */ /* 0x000fe20000201400 */
[----:B------:R-:W-:-:S04]  /*0c10*/  VIADD R13, R2, 0xffffffff ;  /* 0xffffffff020d7836 */ /* 0x000fc80000000000 */
[----:B------:R-:W-:Y:S02]  /*0c20*/  FADD R12, R25, |R10| ;  /* 0x4000000a190c7221 */ /* 0x000fe40000000000 */
[----:B------:R-:W1:Y:S02]  /*0c30*/  LDC.64 R10, c[0x0][0x388] ;  /* 0x0000e200ff0a7b82 */ /* 0x000e640000000a00 */
[----:B------:R-:W-:-:S06]  /*0c40*/  FADD R14, R23, R12 ;  /* 0x0000000c170e7221 */ /* 0x000fcc0000000000 */
[----:B------:R-:W0:Y:S02]  /*0c50*/  F2I.S64 R14, R14 ;  /* 0x0000000e000e7311 */ /* 0x000e240000201900 */
[----:B0-----:R-:W-:Y:S01]  /*0c60*/  LEA R12, P0, R14, UR16, 0x2 ;  /* 0x000000100e0c7c11 */ /* 0x001fe2000f8010ff */
[----:B-1----:R-:W-:-:S03]  /*0c70*/  IMAD.WIDE R10, R13, 0x4, R10 ;  /* 0x000000040d0a7825 */ /* 0x002fc600078e020a */
[----:B------:R-:W-:Y:S02]  /*0c80*/  LEA.HI.X R13, R14, UR17, R15, 0x2, P0 ;  /* 0x000000110e0d7c11 */ /* 0x000fe400080f140f */
[----:B------:R-:W2:Y:S04]  /*0c90*/  LDG.E R18, desc[UR14][R10.64] ;  /* 0x0000000e0a127981 */ /* 0x000ea8000c1e1900 */
[----:B------:R0:W2:Y:S01]  /*0ca0*/  LDG.E R28, desc[UR14][R12.64] ;  /* 0x0000000e0c1c7981 */ /* 0x0000a2000c1e1900 */
[----:B------:R-:W-:-:S03]  /*0cb0*/  IADD3 R19, PT, PT, R26, -UR11, RZ ;  /* 0x8000000b1a137c10 */ /* 0x000fc6000fffe0ff */
[----:B------:R-:W3:Y:S01]  /*0cc0*/  LDG.E R29, desc[UR14][R10.64+0x4] ;  /* 0x0000040e0a1d7981 */ /* 0x000ee2000c1e1900 */
[----:B------:R-:W-:Y:S01]  /*0cd0*/  I2FP.F32.S32 R16, R19 ;  /* 0x0000001300107245 */ /* 0x000fe20000201400 */
[----:B------:R-:W-:-:S04]  /*0ce0*/  VIADD R19, R19, -UR11 ;  /* 0x8000000b13137c36 */ /* 0x000fc80008000000 */
[----:B------:R-:W-:-:S04]  /*0cf0*/  FADD R16, R25, |R16| ;  /* 0x4000001019107221 */ /* 0x000fc80000000000 */
[----:B------:R-:W-:-:S06]  /*0d00*/  FADD R16, R23, R16 ;  /* 0x0000001017107221 */ /* 0x000fcc0000000000 */
[----:B------:R-:W1:Y:S02]  /*0d10*/  F2I.S64 R16, R16 ;  /* 0x0000001000107311 */ /* 0x000e640000201900 */
[----:B-1----:R-:W-:-:S04]  /*0d20*/  LEA R14, P0, R16, UR16, 0x2 ;  /* 0x00000010100e7c11 */ /* 0x002fc8000f8010ff */
[----:B------:R-:W-:Y:S02]  /*0d30*/  LEA.HI.X R15, R16, UR17, R17, 0x2, P0 ;  /* 0x00000011100f7c11 */ /* 0x000fe400080f1411 */
[----:B------:R-:W-:-:S03]  /*0d40*/  I2FP.F32.S32 R17, R19 ;  /* 0x0000001300117245 */ /* 0x000fc60000201400 */
[----:B------:R1:W3:Y:S02]  /*0d50*/  LDG.E R14, desc[UR14][R14.64] ;  /* 0x0000000e0e0e7981 */ /* 0x0002e4000c1e1900 */
[----:B------:R-:W-:-:S04]  /*0d60*/  FADD R17, R25, |R17| ;  /* 0x4000001119117221 */ /* 0x000fc80000000000 */
[----:B0-----:R-:W-:-:S06]  /*0d70*/  FADD R12, R23, R17 ;  /* 0x00000011170c7221 */ /* 0x001fcc0000000000 */
[----:B------:R-:W0:Y:S02]  /*0d80*/  F2I.S64 R12, R12 ;  /* 0x0000000c000c7311 */ /* 0x000e240000201900 */
[----:B0-----:R-:W-:-:S04]  /*0d90*/  LEA R16, P0, R12, UR16, 0x2 ;  /* 0x000000100c107c11 */ /* 0x001fc8000f8010ff */
[----:B------:R-:W-:Y:S01]  /*0da0*/  LEA.HI.X R17, R12, UR17, R13, 0x2, P0 ;  /* 0x000000110c117c11 */ /* 0x000fe200080f140d */
[----:B--2---:R-:W-:-:S04]  /*0db0*/  FFMA R28, R28, R18, R27 ;  /* 0x000000121c1c7223 */ /* 0x004fc8000000001b */
[----:B------:R0:W2:Y:S04]  /*0dc0*/  LDG.E R18, desc[UR14][R16.64] ;  /* 0x0000000e10127981 */ /* 0x0000a8000c1e1900 */
[----:B------:R-:W2:Y:S01]  /*0dd0*/  LDG.E R27, desc[UR14][R10.64+0x8] ;  /* 0x0000080e0a1b7981 */ /* 0x000ea2000c1e1900 */
[----:B------:R-:W-:-:S05]  /*0de0*/  VIADD R19, R19, -UR11 ;  /* 0x8000000b13137c36 */ /* 0x000fca0008000000 */
[----:B------:R-:W-:-:S05]  /*0df0*/  I2FP.F32.S32 R13, R19 ;  /* 0x00000013000d7245 */ /* 0x000fca0000201400 */
[----:B------:R-:W-:-:S04]  /*0e00*/  FADD R13, R25, |R13| ;  /* 0x4000000d190d7221 */ /* 0x000fc80000000000 */
[----:B-1----:R-:W-:Y:S01]  /*0e10*/  FADD R15, R23, R13 ;  /* 0x0000000d170f7221 */ /* 0x002fe20000000000 */
[----:B------:R-:W-:-:S03]  /*0e20*/  VIADD R19, R19, -UR11 ;  /* 0x8000000b13137c36 */ /* 0x000fc60008000000 */
[----:B------:R-:W0:Y:S01]  /*0e30*/  F2I.S64 R12, R15 ;  /* 0x0000000f000c7311 */ /* 0x000e220000201900 */
[----:B---3--:R-:W-:Y:S01]  /*0e40*/  FFMA R29, R14, R29, R28 ;  /* 0x0000001d0e1d7223 */ /* 0x008fe2000000001c */
[----:B------:R-:W-:Y:S02]  /*0e50*/  I2FP.F32.S32 R14, R19 ;  /* 0x00000013000e7245 */ /* 0x000fe40000201400 */
[----:B0-----:R-:W-:-:S03]  /*0e60*/  LEA R16, P0, R12, UR16, 0x2 ;  /* 0x000000100c107c11 */ /* 0x001fc6000f8010ff */
[----:B------:R-:W-:Y:S01]  /*0e70*/  FADD R14, R25, |R14| ;  /* 0x4000000e190e7221 */ /* 0x000fe20000000000 */
[----:B------:R-:W-:-:S03]  /*0e80*/  LEA.HI.X R17, R12, UR17, R13, 0x2, P0 ;  /* 0x000000110c117c11 */ /* 0x000fc600080f140d */
[----:B------:R-:W-:-:S03]  /*0e90*/  FADD R28, R23, R14 ;  /* 0x0000000e171c7221 */ /* 0x000fc60000000000 */
[----:B------:R0:W3:Y:S01]  /*0ea0*/  LDG.E R17, desc[UR14][R16.64] ;  /* 0x0000000e10117981 */ /* 0x0000e2000c1e1900 */
[----:B------:R1:W4:Y:S03]  /*0eb0*/  F2I.S64 R12, R28 ;  /* 0x0000001c000c7311 */ /* 0x0003260000201900 */
[----:B-1----:R-:W5:Y:S01]  /*0ec0*/  LDG.E R28, desc[UR14][R10.64+0x10] ;  /* 0x0000100e0a1c7981 */ /* 0x002f62000c1e1900 */
[----:B----4-:R-:W-:-:S04]  /*0ed0*/  LEA R14, P0, R12, UR16, 0x2 ;  /* 0x000000100c0e7c11 */ /* 0x010fc8000f8010ff */
[----:B------:R-:W-:-:S06]  /*0ee0*/  LEA.HI.X R15, R12, UR17, R13, 0x2, P0 ;  /* 0x000000110c0f7c11 */ /* 0x000fcc00080f140d */
[----:B------:R1:W5:Y:S01]  /*0ef0*/  LDG.E R15, desc[UR14][R14.64] ;  /* 0x0000000e0e0f7981 */ /* 0x000362000c1e1900 */
[----:B--2---:R-:W-:-:S03]  /*0f00*/  FFMA R18, R18, R27, R29 ;  /* 0x0000001b12127223 */ /* 0x004fc6000000001d */
[----:B------:R-:W3:Y:S01]  /*0f10*/  LDG.E R27, desc[UR14][R10.64+0xc] ;  /* 0x00000c0e0a1b7981 */ /* 0x000ee2000c1e1900 */
[----:B------:R-:W-:-:S04]  /*0f20*/  IADD3 R19, PT, PT, R19, -UR11, RZ ;  /* 0x8000000b13137c10 */ /* 0x000fc8000fffe0ff */
[----:B------:R-:W-:Y:S01]  /*0f30*/  I2FP.F32.S32 R12, R19 ;  /* 0x00000013000c7245 */ /* 0x000fe20000201400 */
[----:B------:R-:W-:-:S04]  /*0f40*/  VIADD R19, R19, -UR11 ;  /* 0x8000000b13137c36 */ /* 0x000fc80008000000 */
[----:B------:R-:W-:Y:S01]  /*0f50*/  FADD R12, R25, |R12| ;  /* 0x4000000c190c7221 */ /* 0x000fe20000000000 */
[----:B0-----:R-:W-:Y:S01]  /*0f60*/  I2FP.F32.S32 R16, R19 ;  /* 0x0000001300107245 */ /* 0x001fe20000201400 */
[----:B------:R-:W-:Y:S02]  /*0f70*/  VIADD R19, R19, -UR11 ;  /* 0x8000000b13137c36 */ /* 0x000fe40008000000 */
[----:B------:R-:W-:Y:S02]  /*0f80*/  FADD R12, R23, R12 ;  /* 0x0000000c170c7221 */ /* 0x000fe40000000000 */
[----:B------:R-:W-:Y:S01]  /*0f90*/  FADD R16, R25, |R16| ;  /* 0x4000001019107221 */ /* 0x000fe20000000000 */
[----:B-1----:R-:W-:-:S03]  /*0fa0*/  I2FP.F32.S32 R14, R19 ;  /* 0x00000013000e7245 */ /* 0x002fc60000201400 */
[----:B------:R-:W0:Y:S01]  /*0fb0*/  F2I.S64 R12, R12 ;  /* 0x0000000c000c7311 */ /* 0x000e220000201900 */
[----:B------:R-:W-:Y:S01]  /*0fc0*/  FADD R29, R23, R16 ;  /* 0x00000010171d7221 */ /* 0x000fe20000000000 */
[----:B------:R-:W-:Y:S01]  /*0fd0*/  FADD R16, R25, |R14| ;  /* 0x4000000e19107221 */ /* 0x000fe20000000000 */
[----:B---3--:R-:W-:-:S04]  /*0fe0*/  FFMA R18, R17, R27, R18 ;  /* 0x0000001b11127223 */ /* 0x008fc80000000012 */
[----:B-----5:R-:W-:Y:S01]  /*0ff0*/  FFMA R27, R15, R28, R18 ;  /* 0x0000001c0f1b7223 */ /* 0x020fe20000000012 */
[----:B------:R-:W-:Y:S01]  /*1000*/  FADD R28, R23, R16 ;  /* 0x00000010171c7221 */ /* 0x000fe20000000000 */
[----:B------:R-:W1:Y:S01]  /*1010*/  F2I.S64 R14, R29 ;  /* 0x0000001d000e7311 */ /* 0x000e620000201900 */
[----:B0-----:R-:W-:-:S07]  /*1020*/  LEA R16, P0, R12, UR16, 0x2 ;  /* 0x000000100c107c11 */ /* 0x001fce000f8010ff */
[----:B------:R0:W2:Y:S01]  /*1030*/  F2I.S64 R18, R28 ;  /* 0x0000001c00127311 */ /* 0x0000a20000201900 */
[----:B------:R-:W-:-:S05]  /*1040*/  LEA.HI.X R17, R12, UR17, R13, 0x2, P0 ;  /* 0x000000110c117c11 */ /* 0x000fca00080f140d */
[----:B------:R3:W4:Y:S01]  /*1050*/  LDG.E R16, desc[UR14][R16.64] ;  /* 0x0000000e10107981 */ /* 0x000722000c1e1900 */
[----:B-1----:R-:W-:-:S03]  /*1060*/  LEA R12, P0, R14, UR16, 0x2 ;  /* 0x000000100e0c7c11 */ /* 0x002fc6000f8010ff */
[----:B0-----:R-:W5:Y:S01]  /*1070*/  LDG.E R28, desc[UR14][R10.64+0x1c] ;  /* 0x00001c0e0a1c7981 */ /* 0x001f62000c1e1900 */
[----:B------:R-:W-:Y:S02]  /*1080*/  LEA.HI.X R13, R14, UR17, R15, 0x2, P0 ;  /* 0x000000110e0d7c11 */ /* 0x000fe400080f140f */
[----:B--2---:R-:W-:-:S04]  /*1090*/  LEA R14, P0, R18, UR16, 0x2 ;  /* 0x00000010120e7c11 */ /* 0x004fc8000f8010ff */
[----:B------:R-:W2:Y:S01]  /*10a0*/  LDG.E R13, desc[UR14][R12.64] ;  /* 0x0000000e0c0d7981 */ /* 0x000ea2000c1e1900 */
[----:B------:R-:W-:-:S03]  /*10b0*/  LEA.HI.X R15, R18, UR17, R19, 0x2, P0 ;  /* 0x00000011120f7c11 */ /* 0x000fc600080f1413 */
[----:B------:R-:W4:Y:S04]  /*10c0*/  LDG.E R18, desc[UR14][R10.64+0x14] ;  /* 0x0000140e0a127981 */ /* 0x000f28000c1e1900 */
[----:B------:R-:W2:Y:S04]  /*10d0*/  LDG.E R19, desc[UR14][R10.64+0x18] ;  /* 0x0000180e0a137981 */ /* 0x000ea8000c1e1900 */
[----:B------:R-:W5:Y:S01]  /*10e0*/  LDG.E R15, desc[UR14][R14.64] ;  /* 0x0000000e0e0f7981 */ /* 0x000f62000c1e1900 */
[----:B------:R-:W-:-:S04]  /*10f0*/  UIADD3 UR7, UPT, UPT, UR7, 0x8, URZ ;  /* 0x0000000807077890 */ /* 0x000fc8000fffe0ff */
[----:B------:R-:W-:Y:S01]  /*1100*/  UISETP.NE.AND UP2, UPT, UR7, URZ, UPT ;  /* 0x000000ff0700728c */ /* 0x000fe2000bf45270 */
[----:B---3--:R-:W-:Y:S01]  /*1110*/  IADD3 R17, PT, PT, RZ, -UR11, RZ ;  /* 0x8000000bff117c10 */ /* 0x008fe2000fffe0ff */
[----:B------:R-:W-:Y:S01]  /*1120*/  VIADD R2, R2, 0x8 ;  /* 0x0000000802027836 */ /* 0x000fe20000000000 */
[----:B------:R-:W-:-:S03]  /*1130*/  UIADD3 UR8, UPT, UPT, UR8, 0x8, URZ ;  /* 0x0000000808087890 */ /* 0x000fc6000fffe0ff */
[----:B------:R-:W-:Y:S02]  /*1140*/  IMAD R26, R17, 0x8, R26 ;  /* 0x00000008111a7824 */ /* 0x000fe400078e021a */
[----:B----4-:R-:W-:-:S04]  /*1150*/  FFMA R18, R16, R18, R27 ;  /* 0x0000001210127223 */ /* 0x010fc8000000001b */
[----:B--2---:R-:W-:-:S04]  /*1160*/  FFMA R18, R13, R19, R18 ;  /* 0x000000130d127223 */ /* 0x004fc80000000012 */
[----:B-----5:R-:W-:Y:S01]  /*1170*/  FFMA R27, R15, R28, R18 ;  /* 0x0000001c0f1b7223 */ /* 0x020fe20000000012 */
[----:B------:R-:W-:Y:S06]  /*1180*/  BRA.U UP2, `(.L_x_14) ;  /* 0xfffffff9029c7547 */ /* 0x000fec000b83ffff */
[----:B------:R-:W-:-:S12]  /*1190*/  UIADD3 UR7, UPT, UPT, UR8, 0x1, URZ ;  /* 0x0000000108077890 */ /* 0x000fd8000fffe0ff */
.L_x_13:
[----:B------:R-:W-:-:S09]  /*11a0*/  UISETP.NE.AND UP2, UPT, UR4, URZ, UPT ;  /* 0x000000ff0400728c */ /* 0x000fd2000bf45270 */
[----:B------:R-:W-:Y:S05]  /*11b0*/  BRA.U !UP2, `(.L_x_15) ;  /* 0x000000050a447547 */ /* 0x000fea000b800000 */
[----:B------:R-:W-:Y:S02]  /*11c0*/  ULOP3.LUT UR8, UR10, 0x1, URZ, 0xc0, !UPT ;  /* 0x000000010a087892 */ /* 0x000fe4000f8ec0ff */
[----:B------:R-:W-:Y:S02]  /*11d0*/  UIADD3 UR10, UPT, UPT, UR4, -0x1, URZ ;  /* 0xffffffff040a7890 */ /* 0x000fe4000fffe0ff */
[----:B------:R-:W-:Y:S02]  /*11e0*/  UISETP.NE.U32.AND UP3, UPT, UR8, 0x1, UPT ;  /* 0x000000010800788c */ /* 0x000fe4000bf65070 */
[----:B------:R-:W-:-:S09]  /*11f0*/  UISETP.GE.U32.AND UP2, UPT, UR10, 0x3, UPT ;  /* 0x000000030a00788c */ /* 0x000fd2000bf46070 */
[----:B------:R-:W-:Y:S05]  /*1200*/  BRA.U !UP2, `(.L_x_16) ;  /* 0x000000010ac47547 */ /* 0x000fea000b800000 */
[----:B------:R-:W-:Y:S01]  /*1210*/  IADD3 R2, PT, PT, RZ, -UR7, RZ ;  /* 0x80000007ff027c10 */ /* 0x000fe2000fffe0ff */
[----:B------:R-:W-:Y:S01]  /*1220*/  UIMAD UR8, UR7, UR11, UR11 ;  /* 0x0000000b070872a4 */ /* 0x000fe2000f8e020b */
[----:B------:R-:W0:Y:S03]  /*1230*/  LDCU.64 UR16, c[0x0][0x3a8] ;  /* 0x00007500ff1077ac */ /* 0x000e260008000a00 */
[----:B------:R-:W-:Y:S02]  /*1240*/  IMAD R2, R2, UR11, R3 ;  /* 0x0000000b02027c24 */ /* 0x000fe4000f8e0203 */
[----:B------:R-:W-:Y:S01]  /*1250*/  VIADD R10, R3, -UR8 ;  /* 0x80000008030a7c36 */ /* 0x000fe20008000000 */
[----:B------:R-:W-:Y:S02]  /*1260*/  UIADD3 UR10, UPT, UPT, UR8, UR11, URZ ;  /* 0x0000000b080a7290 */ /* 0x000fe4000fffe0ff */
[----:B------:R-:W-:-:S02]  /*1270*/  I2FP.F32.S32 R2, R2 ;  /* 0x0000000200027245 */ /* 0x000fc40000201400 */
[----:B------:R-:W-:Y:S02]  /*1280*/  I2FP.F32.S32 R10, R10 ;  /* 0x0000000a000a7245 */ /* 0x000fe40000201400 */
[----:B------:R-:W-:Y:S02]  /*1290*/  VIADD R11, R3, -UR10 ;  /* 0x8000000a030b7c36 */ /* 0x000fe40008000000 */
[C---:B------:R-:W-:Y:S01]  /*12a0*/  FADD R2, R25.reuse, |R2| ;  /* 0x4000000219027221 */ /* 0x040fe20000000000 */
[----:B------:R-:W-:Y:S01]  /*12b0*/  MOV R18, UR10 ;  /* 0x0000000a00127c02 */ /* 0x000fe20008000f00 */
[----:B------:R-:W-:Y:S02]  /*12c0*/  FADD R10, R25, |R10| ;  /* 0x4000000a190a7221 */ /* 0x000fe40000000000 */
[C---:B------:R-:W-:Y:S01]  /*12d0*/  FADD R2, R23.reuse, R2 ;  /* 0x0000000217027221 */ /* 0x040fe20000000000 */
[----:B------:R-:W-:Y:S01]  /*12e0*/  I2FP.F32.S32 R16, R11 ;  /* 0x0000000b00107245 */ /* 0x000fe20000201400 */
[----:B------:R-:W-:Y:S01]  /*12f0*/  FADD R12, R23, R10 ;  /* 0x0000000a170c7221 */ /* 0x000fe20000000000 */
[----:B------:R-:W-:Y:S01]  /*1300*/  IADD3 R10, PT, PT, R3, -UR11, -R18 ;  /* 0x8000000b030a7c10 */ /* 0x000fe2000fffe812 */
[----:B------:R-:W0:Y:S02]  /*1310*/  F2I.S64 R14, R2 ;  /* 0x00000002000e7311 */ /* 0x000e240000201900 */
[----:B------:R-:W-:Y:S01]  /*1320*/  FADD R16, R25, |R16| ;  /* 0x4000001019107221 */ /* 0x000fe20000000000 */
[----:B------:R-:W-:-:S02]  /*1330*/  I2FP.F32.S32 R26, R10 ;  /* 0x0000000a001a7245 */ /* 0x000fc40000201400 */
[----:B------:R-:W1:Y:S01]  /*1340*/  LDC.64 R10, c[0x0][0x388] ;  /* 0x0000e200ff0a7b82 */ /* 0x000e620000000a00 */
[----:B------:R-:W-:Y:S02]  /*1350*/  FADD R18, R23, R16 ;  /* 0x0000001017127221 */ /* 0x000fe40000000000 */
[----:B------:R-:W2:Y:S01]  /*1360*/  F2I.S64 R12, R12 ;  /* 0x0000000c000c7311 */ /* 0x000ea20000201900 */
[----:B------:R-:W-:-:S04]  /*1370*/  FADD R26, R25, |R26| ;  /* 0x4000001a191a7221 */ /* 0x000fc80000000000 */
[----:B------:R-:W-:Y:S01]  /*1380*/  FADD R16, R23, R26 ;  /* 0x0000001a17107221 */ /* 0x000fe20000000000 */
[C---:B0-----:R-:W-:Y:S02]  /*1390*/  LEA R28, P0, R14.reuse, UR16, 0x2 ;  /* 0x000000100e1c7c11 */ /* 0x041fe4000f8010ff */
[----:B------:R-:W0:Y:S02]  /*13a0*/  F2I.S64 R18, R18 ;  /* 0x0000001200127311 */ /* 0x000e240000201900 */
[----:B------:R-:W-:-:S06]  /*13b0*/  LEA.HI.X R29, R14, UR17, R15, 0x2, P0 ;  /* 0x000000110e1d7c11 */ /* 0x000fcc00080f140f */
[----:B------:R-:W3:Y:S01]  /*13c0*/  F2I.S64 R16, R16 ;  /* 0x0000001000107311 */ /* 0x000ee20000201900 */
[C---:B--2---:R-:W-:Y:S01]  /*13d0*/  LEA R14, P0, R12.reuse, UR16, 0x2 ;  /* 0x000000100c0e7c11 */ /* 0x044fe2000f8010ff */
[----:B------:R-:W2:Y:S03]  /*13e0*/  LDG.E R2, desc[UR14][R28.64] ;  /* 0x0000000e1c027981 */ /* 0x000ea6000c1e1900 */
[----:B------:R-:W-:Y:S01]  /*13f0*/  LEA.HI.X R15, R12, UR17, R13, 0x2, P0 ;  /* 0x000000110c0f7c11 */ /* 0x000fe200080f140d */
[----:B------:R-:W-:Y:S01]  /*1400*/  VIADD R13, R24, UR7 ;  /* 0x00000007180d7c36 */ /* 0x000fe20008000000 */
[----:B0-----:R-:W-:-:S03]  /*1410*/  LEA R12, P0, R18, UR16, 0x2 ;  /* 0x00000010120c7c11 */ /* 0x001fc6000f8010ff */
[----:B-1----:R-:W-:Y:S01]  /*1420*/  IMAD.WIDE R10, R13, 0x4, R10 ;  /* 0x000000040d0a7825 */ /* 0x002fe200078e020a */
[----:B------:R-:W-:Y:S01]  /*1430*/  LEA.HI.X R13, R18, UR17, R19, 0x2, P0 ;  /* 0x00000011120d7c11 */ /* 0x000fe200080f1413 */
[----:B------:R-:W4:Y:S01]  /*1440*/  LDG.E R14, desc[UR14][R14.64] ;  /* 0x0000000e0e0e7981 */ /* 0x000f22000c1e1900 */
[----:B---3--:R-:W-:-:S03]  /*1450*/  LEA R18, P0, R16, UR16, 0x2 ;  /* 0x0000001010127c11 */ /* 0x008fc6000f8010ff */
[----:B------:R-:W2:Y:S01]  /*1460*/  LDG.E R26, desc[UR14][R10.64] ;  /* 0x0000000e0a1a7981 */ /* 0x000ea2000c1e1900 */
[----:B------:R-:W-:-:S03]  /*1470*/  LEA.HI.X R19, R16, UR17, R17, 0x2, P0 ;  /* 0x0000001110137c11 */ /* 0x000fc600080f1411 */
[----:B------:R-:W3:Y:S04]  /*1480*/  LDG.E R12, desc[UR14][R12.64] ;  /* 0x0000000e0c0c7981 */ /* 0x000ee8000c1e1900 */
[----:B------:R-:W4:Y:S04]  /*1490*/  LDG.E R17, desc[UR14][R10.64+0x4] ;  /* 0x0000040e0a117981 */ /* 0x000f28000c1e1900 */
[----:B------:R-:W3:Y:S04]  /*14a0*/  LDG.E R16, desc[UR14][R10.64+0x8] ;  /* 0x0000080e0a107981 */ /* 0x000ee8000c1e1900 */
[----:B------:R-:W5:Y:S04]  /*14b0*/  LDG.E R19, desc[UR14][R18.64] ;  /* 0x0000000e12137981 */ /* 0x000f68000c1e1900 */
[----:B------:R-:W5:Y:S01]  /*14c0*/  LDG.E R28, desc[UR14][R10.64+0xc] ;  /* 0x00000c0e0a1c7981 */ /* 0x000f62000c1e1900 */
[----:B------:R-:W-:Y:S01]  /*14d0*/  UIADD3 UR7, UPT, UPT, UR7, 0x4, URZ ;  /* 0x0000000407077890 */ /* 0x000fe2000fffe0ff */
[----:B--2---:R-:W-:-:S04]  /*14e0*/  FFMA R27, R2, R26, R27 ;  /* 0x0000001a021b7223 */ /* 0x004fc8000000001b */
[----:B----4-:R-:W-:-:S04]  /*14f0*/  FFMA R17, R14, R17, R27 ;  /* 0x000000110e117223 */ /* 0x010fc8000000001b */
[----:B---3--:R-:W-:-:S04]  /*1500*/  FFMA R16, R12, R16, R17 ;  /* 0x000000100c107223 */ /* 0x008fc80000000011 */
[----:B-----5:R-:W-:-:S07]  /*1510*/  FFMA R27, R19, R28, R16 ;  /* 0x0000001c131b7223 */ /* 0x020fce0000000010 */
.L_x_16:
[----:B------:R-:W-:Y:S05]  /*1520*/  BRA.U !UP3, `(.L_x_15) ;  /* 0x000000010b687547 */ /* 0x000fea000b800000 */
[----:B------:R-:W-:Y:S01]  /*1530*/  IMAD R2, RZ, RZ, -UR7 ;  /* 0x80000007ff027e24 */ /* 0x000fe2000f8e02ff */
[----:B------:R-:W-:Y:S02]  /*1540*/  UIMAD UR8, UR7, UR11, UR11 ;  /* 0x0000000b070872a4 */ /* 0x000fe4000f8e020b */
[----:B------:R-:W-:Y:S02]  /*1550*/  VIADD R19, R24, UR7 ;  /* 0x0000000718137c36 */ /* 0x000fe40008000000 */
[----:B------:R-:W-:Y:S01]  /*1560*/  IMAD R2, R2, UR11, R3 ;  /* 0x0000000b02027c24 */ /* 0x000fe2000f8e0203 */
[----:B------:R-:W0:Y:S01]  /*1570*/  LDCU.64 UR10, c[0x0][0x3a8] ;  /* 0x00007500ff0a77ac */ /* 0x000e220008000a00 */
[----:B------:R-:W-:-:S03]  /*1580*/  IADD3 R10, PT, PT, R3, -UR8, RZ ;  /* 0x80000008030a7c10 */ /* 0x000fc6000fffe0ff */
[----:B------:R-:W-:Y:S02]  /*1590*/  I2FP.F32.S32 R2, R2 ;  /* 0x0000000200027245 */ /* 0x000fe40000201400 */
[----:B------:R-:W-:Y:S02]  /*15a0*/  I2FP.F32.S32 R12, R10 ;  /* 0x0000000a000c7245 */ /* 0x000fe40000201400 */
[----:B------:R-:W1:Y:S01]  /*15b0*/  LDC.64 R10, c[0x0][0x388] ;  /* 0x0000e200ff0a7b82 */ /* 0x000e620000000a00 */
[C---:B------:R-:W-:Y:S02]  /*15c0*/  FADD R2, R25.reuse, |R2| ;  /* 0x4000000219027221 */ /* 0x040fe40000000000 */
[----:B------:R-:W-:Y:S02]  /*15d0*/  FADD R12, R25, |R12| ;  /* 0x4000000c190c7221 */ /* 0x000fe40000000000 */
[C---:B------:R-:W-:Y:S02]  /*15e0*/  FADD R2, R23.reuse, R2 ;  /* 0x0000000217027221 */ /* 0x040fe40000000000 */
[----:B------:R-:W-:-:S02]  /*15f0*/  FADD R13, R23, R12 ;  /* 0x0000000c170d7221 */ /* 0x000fc40000000000 */
[----:B------:R-:W0:Y:S08]  /*1600*/  F2I.S64 R14, R2 ;  /* 0x00000002000e7311 */ /* 0x000e300000201900 */
[----:B------:R-:W2:Y:S01]  /*1610*/  F2I.S64 R12, R13 ;  /* 0x0000000d000c7311 */ /* 0x000ea20000201900 */
[----:B0-----:R-:W-:Y:S01]  /*1620*/  LEA R16, P0, R14, UR10, 0x2 ;  /* 0x0000000a0e107c11 */ /* 0x001fe2000f8010ff */
[----:B-1----:R-:W-:-:S03]  /*1630*/  IMAD.WIDE R18, R19, 0x4, R10 ;  /* 0x0000000413127825 */ /* 0x002fc600078e020a */
[----:B------:R-:W-:Y:S02]  /*1640*/  LEA.HI.X R17, R14, UR11, R15, 0x2, P0 ;  /* 0x0000000b0e117c11 */ /* 0x000fe400080f140f */
[----:B------:R-:W3:Y:S01]  /*1650*/  LDG.E R2, desc[UR14][R18.64+0x4] ;  /* 0x0000040e12027981 */ /* 0x000ee2000c1e1900 */
[----:B--2---:R-:W-:-:S03]  /*1660*/  LEA R10, P1, R12, UR10, 0x2 ;  /* 0x0000000a0c0a7c11 */ /* 0x004fc6000f8210ff */
[----:B------:R-:W2:Y:S01]  /*1670*/  LDG.E R16, desc[UR14][R16.64] ;  /* 0x0000000e10107981 */ /* 0x000ea2000c1e1900 */
[----:B------:R-:W-:-:S03]  /*1680*/  LEA.HI.X R11, R12, UR11, R13, 0x2, P1 ;  /* 0x0000000b0c0b7c11 */ /* 0x000fc600088f140d */
[----:B------:R-:W2:Y:S04]  /*1690*/  LDG.E R12, desc[UR14][R18.64] ;  /* 0x0000000e120c7981 */ /* 0x000ea8000c1e1900 */
[----:B------:R-:W3:Y:S01]  /*16a0*/  LDG.E R11, desc[UR14][R10.64] ;  /* 0x0000000e0a0b7981 */ /* 0x000ee2000c1e1900 */
[----:B--2---:R-:W-:-:S04]  /*16b0*/  FFMA R12, R16, R12, R27 ;  /* 0x0000000c100c7223 */ /* 0x004fc8000000001b */
[----:B---3--:R-:W-:-:S07]  /*16c0*/  FFMA R27, R11, R2, R12 ;  /* 0x000000020b1b7223 */ /* 0x008fce000000000c */
.L_x_15:
[----:B------:R-:W-:Y:S05]  /*16d0*/  BRA.U UP1, `(.L_x_17) ;  /* 0xfffffff101f07547 */ /* 0x000fea000b83ffff */
[----:B------:R-:W-:Y:S05]  /*16e0*/  BRA.U UP0, `(.L_x_18) ;  /* 0xfffffff100bc7547 */ /* 0x000fea000b83ffff */
.L_x_12:
[----:B------:R-:W0:Y:S02]  /*16f0*/  LDC.64 R2, c[0x0][0x380] ;  /* 0x0000e000ff027b82 */ /* 0x000e240000000a00 */
[----:B0-----:R-:W-:-:S05]  /*1700*/  IMAD.WIDE R2, R0, 0x4, R2 ;  /* 0x0000000400027825 */ /* 0x001fca00078e0202 */
[----:B------:R-:W-:Y:S01]  /*1710*/  STG.E desc[UR14][R2.64], R27 ;  /* 0x0000001b02007986 */ /* 0x000fe2000c10190e */
[----:B------:R-:W-:Y:S05]  /*1720*/  EXIT ;  /* 0x000000000000794d */ /* 0x000fea0003800000 */
.L_x_19:
[----:B------:R-:W-:-:S00]  /*1730*/  BRA `(.L_x_19) ;  /* 0xfffffffc00fc7947 */ /* 0x000fc0000383ffff */
[----:B------:R-:W-:-:S00]  /*1740*/  NOP ;  /* 0x0000000000007918 */ /* 0x000fc00000000000 */
        /* <DEDUP_REMOVED lines=11> */
.L_x_20:


//--------------------- .nv.shared.reserved.0     --------------------------
	.section	.nv.shared.reserved.0,"aw",@nobits
	.weak		__nv_reservedSMEM_offset_0_alias
	.size		__nv_reservedSMEM_offset_0_alias, 0, 64
	.other		__nv_reservedSMEM_offset_0_alias,@"STO_CUDA_RESERVED_SHARED STV_DEFAULT"
__nv_reservedSMEM_offset_0_alias:
	.zero		0
	.zero		64


//--------------------- .nv.constant0._Z6Conv3DPfS_S_S_S_S_iiiii --------------------------
	.section	.nv.constant0._Z6Conv3DPfS_S_S_S_S_iiiii,"a",@progbits
	.sectionflags	@""
	.align	4
.nv.constant0._Z6Conv3DPfS_S_S_S_S_iiiii:
	.zero		964


//--------------------- SYMBOLS --------------------------

	.type		.nv.reservedSmem.offset0,@object
	.size		.nv.reservedSmem.offset0,0x4
